//
// Generated by NVIDIA NVVM Compiler
//
// Compiler Build ID: CL-36424714
// Cuda compilation tools, release 13.0, V13.0.88
// Based on NVVM 20.0.0
//

.version 9.0
.target sm_100
.address_size 64

	// .globl	_Z7stencilPfS_iiS_
.const .align 4 .b8 const_stencilWeight[40000];
// _ZZ14stencilShared1PfS_iiE6buffer has been demoted
// _ZZ14stencilShared2PfS_iiE6buffer has been demoted

.visible .entry _Z7stencilPfS_iiS_(
	.param .u64 .ptr .align 1 _Z7stencilPfS_iiS__param_0,
	.param .u64 .ptr .align 1 _Z7stencilPfS_iiS__param_1,
	.param .u32 _Z7stencilPfS_iiS__param_2,
	.param .u32 _Z7stencilPfS_iiS__param_3,
	.param .u64 .ptr .align 1 _Z7stencilPfS_iiS__param_4
)
{
	.reg .pred 	%p<11>;
	.reg .b16 	%rs<3>;
	.reg .b32 	%r<56>;
	.reg .b32 	%f<112>;
	.reg .b64 	%rd<28>;

	ld.param.u64 	%rd8, [_Z7stencilPfS_iiS__param_0];
	ld.param.u64 	%rd7, [_Z7stencilPfS_iiS__param_1];
	ld.param.u32 	%r31, [_Z7stencilPfS_iiS__param_2];
	ld.param.u32 	%r30, [_Z7stencilPfS_iiS__param_3];
	ld.param.u64 	%rd9, [_Z7stencilPfS_iiS__param_4];
	cvta.to.global.u64 	%rd1, %rd9;
	cvta.to.global.u64 	%rd2, %rd8;
	mov.u32 	%r32, %ctaid.x;
	mov.u32 	%r33, %ntid.x;
	mul.lo.s32 	%r1, %r32, %r33;
	mov.u32 	%r2, %tid.x;
	add.s32 	%r34, %r2, %r1;
	add.s32 	%r35, %r34, %r30;
	add.s32 	%r3, %r35, 1;
	setp.ge.s32 	%p1, %r3, %r31;
	@%p1 bra 	$L__BB0_15;
	setp.lt.s32 	%p2, %r30, 1;
	mov.f32 	%f111, 0f00000000;
	@%p2 bra 	$L__BB0_14;
	neg.s32 	%r50, %r30;
	shl.b32 	%r5, %r30, 1;
	and.b32  	%r6, %r5, 14;
	setp.lt.u32 	%p3, %r30, 8;
	mov.f32 	%f111, 0f00000000;
	@%p3 bra 	$L__BB0_5;
	and.b32  	%r37, %r5, -16;
	neg.s32 	%r48, %r37;
	add.s64 	%rd3, %rd2, 32;
	add.s32 	%r47, %r34, 1;
	add.s64 	%rd27, %rd1, 32;
	mov.f32 	%f111, 0f00000000;
$L__BB0_4:
	.pragma "nounroll";
	mul.wide.s32 	%rd10, %r47, 4;
	add.s64 	%rd11, %rd3, %rd10;
	ld.global.f32 	%f18, [%rd11+-32];
	ld.global.f32 	%f19, [%rd27+-32];
	fma.rn.f32 	%f20, %f18, %f19, %f111;
	ld.global.f32 	%f21, [%rd11+-28];
	ld.global.f32 	%f22, [%rd27+-28];
	fma.rn.f32 	%f23, %f21, %f22, %f20;
	ld.global.f32 	%f24, [%rd11+-24];
	ld.global.f32 	%f25, [%rd27+-24];
	fma.rn.f32 	%f26, %f24, %f25, %f23;
	ld.global.f32 	%f27, [%rd11+-20];
	ld.global.f32 	%f28, [%rd27+-20];
	fma.rn.f32 	%f29, %f27, %f28, %f26;
	ld.global.f32 	%f30, [%rd11+-16];
	ld.global.f32 	%f31, [%rd27+-16];
	fma.rn.f32 	%f32, %f30, %f31, %f29;
	ld.global.f32 	%f33, [%rd11+-12];
	ld.global.f32 	%f34, [%rd27+-12];
	fma.rn.f32 	%f35, %f33, %f34, %f32;
	ld.global.f32 	%f36, [%rd11+-8];
	ld.global.f32 	%f37, [%rd27+-8];
	fma.rn.f32 	%f38, %f36, %f37, %f35;
	ld.global.f32 	%f39, [%rd11+-4];
	ld.global.f32 	%f40, [%rd27+-4];
	fma.rn.f32 	%f41, %f39, %f40, %f38;
	ld.global.f32 	%f42, [%rd11];
	ld.global.f32 	%f43, [%rd27];
	fma.rn.f32 	%f44, %f42, %f43, %f41;
	ld.global.f32 	%f45, [%rd11+4];
	ld.global.f32 	%f46, [%rd27+4];
	fma.rn.f32 	%f47, %f45, %f46, %f44;
	ld.global.f32 	%f48, [%rd11+8];
	ld.global.f32 	%f49, [%rd27+8];
	fma.rn.f32 	%f50, %f48, %f49, %f47;
	ld.global.f32 	%f51, [%rd11+12];
	ld.global.f32 	%f52, [%rd27+12];
	fma.rn.f32 	%f53, %f51, %f52, %f50;
	ld.global.f32 	%f54, [%rd11+16];
	ld.global.f32 	%f55, [%rd27+16];
	fma.rn.f32 	%f56, %f54, %f55, %f53;
	ld.global.f32 	%f57, [%rd11+20];
	ld.global.f32 	%f58, [%rd27+20];
	fma.rn.f32 	%f59, %f57, %f58, %f56;
	ld.global.f32 	%f60, [%rd11+24];
	ld.global.f32 	%f61, [%rd27+24];
	fma.rn.f32 	%f62, %f60, %f61, %f59;
	ld.global.f32 	%f63, [%rd11+28];
	ld.global.f32 	%f64, [%rd27+28];
	fma.rn.f32 	%f111, %f63, %f64, %f62;
	add.s32 	%r50, %r50, 16;
	add.s32 	%r48, %r48, 16;
	add.s32 	%r47, %r47, 16;
	add.s64 	%rd27, %rd27, 64;
	setp.ne.s32 	%p4, %r48, 0;
	@%p4 bra 	$L__BB0_4;
$L__BB0_5:
	setp.eq.s32 	%p5, %r6, 0;
	@%p5 bra 	$L__BB0_14;
	and.b32  	%r16, %r5, 6;
	setp.lt.u32 	%p6, %r6, 8;
	@%p6 bra 	$L__BB0_8;
	add.s32 	%r39, %r50, %r3;
	mul.wide.s32 	%rd12, %r39, 4;
	add.s64 	%rd13, %rd2, %rd12;
	ld.global.f32 	%f66, [%rd13];
	add.s32 	%r40, %r50, %r30;
	mul.wide.s32 	%rd14, %r40, 4;
	add.s64 	%rd15, %rd1, %rd14;
	ld.global.f32 	%f67, [%rd15];
	fma.rn.f32 	%f68, %f66, %f67, %f111;
	ld.global.f32 	%f69, [%rd13+4];
	ld.global.f32 	%f70, [%rd15+4];
	fma.rn.f32 	%f71, %f69, %f70, %f68;
	ld.global.f32 	%f72, [%rd13+8];
	ld.global.f32 	%f73, [%rd15+8];
	fma.rn.f32 	%f74, %f72, %f73, %f71;
	ld.global.f32 	%f75, [%rd13+12];
	ld.global.f32 	%f76, [%rd15+12];
	fma.rn.f32 	%f77, %f75, %f76, %f74;
	ld.global.f32 	%f78, [%rd13+16];
	ld.global.f32 	%f79, [%rd15+16];
	fma.rn.f32 	%f80, %f78, %f79, %f77;
	ld.global.f32 	%f81, [%rd13+20];
	ld.global.f32 	%f82, [%rd15+20];
	fma.rn.f32 	%f83, %f81, %f82, %f80;
	ld.global.f32 	%f84, [%rd13+24];
	ld.global.f32 	%f85, [%rd15+24];
	fma.rn.f32 	%f86, %f84, %f85, %f83;
	ld.global.f32 	%f87, [%rd13+28];
	ld.global.f32 	%f88, [%rd15+28];
	fma.rn.f32 	%f111, %f87, %f88, %f86;
	add.s32 	%r50, %r50, 8;
$L__BB0_8:
	setp.eq.s32 	%p7, %r16, 0;
	@%p7 bra 	$L__BB0_14;
	setp.lt.u32 	%p8, %r16, 4;
	@%p8 bra 	$L__BB0_11;
	add.s32 	%r41, %r50, %r3;
	mul.wide.s32 	%rd16, %r41, 4;
	add.s64 	%rd17, %rd2, %rd16;
	ld.global.f32 	%f90, [%rd17];
	add.s32 	%r42, %r50, %r30;
	mul.wide.s32 	%rd18, %r42, 4;
	add.s64 	%rd19, %rd1, %rd18;
	ld.global.f32 	%f91, [%rd19];
	fma.rn.f32 	%f92, %f90, %f91, %f111;
	ld.global.f32 	%f93, [%rd17+4];
	ld.global.f32 	%f94, [%rd19+4];
	fma.rn.f32 	%f95, %f93, %f94, %f92;
	ld.global.f32 	%f96, [%rd17+8];
	ld.global.f32 	%f97, [%rd19+8];
	fma.rn.f32 	%f98, %f96, %f97, %f95;
	ld.global.f32 	%f99, [%rd17+12];
	ld.global.f32 	%f100, [%rd19+12];
	fma.rn.f32 	%f111, %f99, %f100, %f98;
	add.s32 	%r50, %r50, 4;
$L__BB0_11:
	and.b32  	%r43, %r5, 2;
	setp.eq.s32 	%p9, %r43, 0;
	@%p9 bra 	$L__BB0_14;
	add.s32 	%r55, %r50, %r30;
	add.s32 	%r44, %r55, %r2;
	add.s32 	%r45, %r44, %r1;
	add.s32 	%r54, %r45, 1;
	cvt.u16.u32 	%rs1, %r30;
	and.b16  	%rs2, %rs1, 1;
	mul.wide.u16 	%r46, %rs2, 2;
	neg.s32 	%r53, %r46;
$L__BB0_13:
	.pragma "nounroll";
	mul.wide.s32 	%rd20, %r55, 4;
	add.s64 	%rd21, %rd1, %rd20;
	mul.wide.s32 	%rd22, %r54, 4;
	add.s64 	%rd23, %rd2, %rd22;
	ld.global.f32 	%f101, [%rd23];
	ld.global.f32 	%f102, [%rd21];
	fma.rn.f32 	%f111, %f101, %f102, %f111;
	add.s32 	%r55, %r55, 1;
	add.s32 	%r54, %r54, 1;
	add.s32 	%r53, %r53, 1;
	setp.ne.s32 	%p10, %r53, 0;
	@%p10 bra 	$L__BB0_13;
$L__BB0_14:
	cvta.to.global.u64 	%rd24, %rd7;
	mul.wide.s32 	%rd25, %r3, 4;
	add.s64 	%rd26, %rd24, %rd25;
	st.global.f32 	[%rd26], %f111;
$L__BB0_15:
	ret;

}
	// .globl	_Z16stencilReadOnly1PfS_iiS_
.visible .entry _Z16stencilReadOnly1PfS_iiS_(
	.param .u64 .ptr .align 1 _Z16stencilReadOnly1PfS_iiS__param_0,
	.param .u64 .ptr .align 1 _Z16stencilReadOnly1PfS_iiS__param_1,
	.param .u32 _Z16stencilReadOnly1PfS_iiS__param_2,
	.param .u32 _Z16stencilReadOnly1PfS_iiS__param_3,
	.param .u64 .ptr .align 1 _Z16stencilReadOnly1PfS_iiS__param_4
)
{
	.reg .pred 	%p<11>;
	.reg .b16 	%rs<3>;
	.reg .b32 	%r<56>;
	.reg .b32 	%f<112>;
	.reg .b64 	%rd<28>;

	ld.param.u64 	%rd8, [_Z16stencilReadOnly1PfS_iiS__param_0];
	ld.param.u64 	%rd7, [_Z16stencilReadOnly1PfS_iiS__param_1];
	ld.param.u32 	%r31, [_Z16stencilReadOnly1PfS_iiS__param_2];
	ld.param.u32 	%r30, [_Z16stencilReadOnly1PfS_iiS__param_3];
	ld.param.u64 	%rd9, [_Z16stencilReadOnly1PfS_iiS__param_4];
	cvta.to.global.u64 	%rd1, %rd9;
	cvta.to.global.u64 	%rd2, %rd8;
	mov.u32 	%r32, %ctaid.x;
	mov.u32 	%r33, %ntid.x;
	mul.lo.s32 	%r1, %r32, %r33;
	mov.u32 	%r2, %tid.x;
	add.s32 	%r34, %r2, %r1;
	add.s32 	%r35, %r34, %r30;
	add.s32 	%r3, %r35, 1;
	setp.ge.s32 	%p1, %r3, %r31;
	@%p1 bra 	$L__BB1_15;
	setp.lt.s32 	%p2, %r30, 1;
	mov.f32 	%f111, 0f00000000;
	@%p2 bra 	$L__BB1_14;
	neg.s32 	%r50, %r30;
	shl.b32 	%r5, %r30, 1;
	and.b32  	%r6, %r5, 14;
	setp.lt.u32 	%p3, %r30, 8;
	mov.f32 	%f111, 0f00000000;
	@%p3 bra 	$L__BB1_5;
	and.b32  	%r37, %r5, -16;
	neg.s32 	%r48, %r37;
	add.s64 	%rd3, %rd2, 32;
	add.s32 	%r47, %r34, 1;
	add.s64 	%rd27, %rd1, 32;
	mov.f32 	%f111, 0f00000000;
$L__BB1_4:
	.pragma "nounroll";
	mul.wide.s32 	%rd10, %r47, 4;
	add.s64 	%rd11, %rd3, %rd10;
	ld.global.f32 	%f18, [%rd11+-32];
	ld.global.f32 	%f19, [%rd27+-32];
	fma.rn.f32 	%f20, %f18, %f19, %f111;
	ld.global.f32 	%f21, [%rd11+-28];
	ld.global.f32 	%f22, [%rd27+-28];
	fma.rn.f32 	%f23, %f21, %f22, %f20;
	ld.global.f32 	%f24, [%rd11+-24];
	ld.global.f32 	%f25, [%rd27+-24];
	fma.rn.f32 	%f26, %f24, %f25, %f23;
	ld.global.f32 	%f27, [%rd11+-20];
	ld.global.f32 	%f28, [%rd27+-20];
	fma.rn.f32 	%f29, %f27, %f28, %f26;
	ld.global.f32 	%f30, [%rd11+-16];
	ld.global.f32 	%f31, [%rd27+-16];
	fma.rn.f32 	%f32, %f30, %f31, %f29;
	ld.global.f32 	%f33, [%rd11+-12];
	ld.global.f32 	%f34, [%rd27+-12];
	fma.rn.f32 	%f35, %f33, %f34, %f32;
	ld.global.f32 	%f36, [%rd11+-8];
	ld.global.f32 	%f37, [%rd27+-8];
	fma.rn.f32 	%f38, %f36, %f37, %f35;
	ld.global.f32 	%f39, [%rd11+-4];
	ld.global.f32 	%f40, [%rd27+-4];
	fma.rn.f32 	%f41, %f39, %f40, %f38;
	ld.global.f32 	%f42, [%rd11];
	ld.global.f32 	%f43, [%rd27];
	fma.rn.f32 	%f44, %f42, %f43, %f41;
	ld.global.f32 	%f45, [%rd11+4];
	ld.global.f32 	%f46, [%rd27+4];
	fma.rn.f32 	%f47, %f45, %f46, %f44;
	ld.global.f32 	%f48, [%rd11+8];
	ld.global.f32 	%f49, [%rd27+8];
	fma.rn.f32 	%f50, %f48, %f49, %f47;
	ld.global.f32 	%f51, [%rd11+12];
	ld.global.f32 	%f52, [%rd27+12];
	fma.rn.f32 	%f53, %f51, %f52, %f50;
	ld.global.f32 	%f54, [%rd11+16];
	ld.global.f32 	%f55, [%rd27+16];
	fma.rn.f32 	%f56, %f54, %f55, %f53;
	ld.global.f32 	%f57, [%rd11+20];
	ld.global.f32 	%f58, [%rd27+20];
	fma.rn.f32 	%f59, %f57, %f58, %f56;
	ld.global.f32 	%f60, [%rd11+24];
	ld.global.f32 	%f61, [%rd27+24];
	fma.rn.f32 	%f62, %f60, %f61, %f59;
	ld.global.f32 	%f63, [%rd11+28];
	ld.global.f32 	%f64, [%rd27+28];
	fma.rn.f32 	%f111, %f63, %f64, %f62;
	add.s32 	%r50, %r50, 16;
	add.s32 	%r48, %r48, 16;
	add.s32 	%r47, %r47, 16;
	add.s64 	%rd27, %rd27, 64;
	setp.ne.s32 	%p4, %r48, 0;
	@%p4 bra 	$L__BB1_4;
$L__BB1_5:
	setp.eq.s32 	%p5, %r6, 0;
	@%p5 bra 	$L__BB1_14;
	and.b32  	%r16, %r5, 6;
	setp.lt.u32 	%p6, %r6, 8;
	@%p6 bra 	$L__BB1_8;
	add.s32 	%r39, %r50, %r3;
	mul.wide.s32 	%rd12, %r39, 4;
	add.s64 	%rd13, %rd2, %rd12;
	ld.global.f32 	%f66, [%rd13];
	add.s32 	%r40, %r50, %r30;
	mul.wide.s32 	%rd14, %r40, 4;
	add.s64 	%rd15, %rd1, %rd14;
	ld.global.f32 	%f67, [%rd15];
	fma.rn.f32 	%f68, %f66, %f67, %f111;
	ld.global.f32 	%f69, [%rd13+4];
	ld.global.f32 	%f70, [%rd15+4];
	fma.rn.f32 	%f71, %f69, %f70, %f68;
	ld.global.f32 	%f72, [%rd13+8];
	ld.global.f32 	%f73, [%rd15+8];
	fma.rn.f32 	%f74, %f72, %f73, %f71;
	ld.global.f32 	%f75, [%rd13+12];
	ld.global.f32 	%f76, [%rd15+12];
	fma.rn.f32 	%f77, %f75, %f76, %f74;
	ld.global.f32 	%f78, [%rd13+16];
	ld.global.f32 	%f79, [%rd15+16];
	fma.rn.f32 	%f80, %f78, %f79, %f77;
	ld.global.f32 	%f81, [%rd13+20];
	ld.global.f32 	%f82, [%rd15+20];
	fma.rn.f32 	%f83, %f81, %f82, %f80;
	ld.global.f32 	%f84, [%rd13+24];
	ld.global.f32 	%f85, [%rd15+24];
	fma.rn.f32 	%f86, %f84, %f85, %f83;
	ld.global.f32 	%f87, [%rd13+28];
	ld.global.f32 	%f88, [%rd15+28];
	fma.rn.f32 	%f111, %f87, %f88, %f86;
	add.s32 	%r50, %r50, 8;
$L__BB1_8:
	setp.eq.s32 	%p7, %r16, 0;
	@%p7 bra 	$L__BB1_14;
	setp.lt.u32 	%p8, %r16, 4;
	@%p8 bra 	$L__BB1_11;
	add.s32 	%r41, %r50, %r3;
	mul.wide.s32 	%rd16, %r41, 4;
	add.s64 	%rd17, %rd2, %rd16;
	ld.global.f32 	%f90, [%rd17];
	add.s32 	%r42, %r50, %r30;
	mul.wide.s32 	%rd18, %r42, 4;
	add.s64 	%rd19, %rd1, %rd18;
	ld.global.f32 	%f91, [%rd19];
	fma.rn.f32 	%f92, %f90, %f91, %f111;
	ld.global.f32 	%f93, [%rd17+4];
	ld.global.f32 	%f94, [%rd19+4];
	fma.rn.f32 	%f95, %f93, %f94, %f92;
	ld.global.f32 	%f96, [%rd17+8];
	ld.global.f32 	%f97, [%rd19+8];
	fma.rn.f32 	%f98, %f96, %f97, %f95;
	ld.global.f32 	%f99, [%rd17+12];
	ld.global.f32 	%f100, [%rd19+12];
	fma.rn.f32 	%f111, %f99, %f100, %f98;
	add.s32 	%r50, %r50, 4;
$L__BB1_11:
	and.b32  	%r43, %r5, 2;
	setp.eq.s32 	%p9, %r43, 0;
	@%p9 bra 	$L__BB1_14;
	add.s32 	%r55, %r50, %r30;
	add.s32 	%r44, %r55, %r2;
	add.s32 	%r45, %r44, %r1;
	add.s32 	%r54, %r45, 1;
	cvt.u16.u32 	%rs1, %r30;
	and.b16  	%rs2, %rs1, 1;
	mul.wide.u16 	%r46, %rs2, 2;
	neg.s32 	%r53, %r46;
$L__BB1_13:
	.pragma "nounroll";
	mul.wide.s32 	%rd20, %r55, 4;
	add.s64 	%rd21, %rd1, %rd20;
	mul.wide.s32 	%rd22, %r54, 4;
	add.s64 	%rd23, %rd2, %rd22;
	ld.global.f32 	%f101, [%rd23];
	ld.global.f32 	%f102, [%rd21];
	fma.rn.f32 	%f111, %f101, %f102, %f111;
	add.s32 	%r55, %r55, 1;
	add.s32 	%r54, %r54, 1;
	add.s32 	%r53, %r53, 1;
	setp.ne.s32 	%p10, %r53, 0;
	@%p10 bra 	$L__BB1_13;
$L__BB1_14:
	cvta.to.global.u64 	%rd24, %rd7;
	mul.wide.s32 	%rd25, %r3, 4;
	add.s64 	%rd26, %rd24, %rd25;
	st.global.f32 	[%rd26], %f111;
$L__BB1_15:
	ret;

}
	// .globl	_Z16stencilReadOnly2PfS_iiS_
.visible .entry _Z16stencilReadOnly2PfS_iiS_(
	.param .u64 .ptr .align 1 _Z16stencilReadOnly2PfS_iiS__param_0,
	.param .u64 .ptr .align 1 _Z16stencilReadOnly2PfS_iiS__param_1,
	.param .u32 _Z16stencilReadOnly2PfS_iiS__param_2,
	.param .u32 _Z16stencilReadOnly2PfS_iiS__param_3,
	.param .u64 .ptr .align 1 _Z16stencilReadOnly2PfS_iiS__param_4
)
{
	.reg .pred 	%p<11>;
	.reg .b16 	%rs<3>;
	.reg .b32 	%r<56>;
	.reg .b32 	%f<112>;
	.reg .b64 	%rd<28>;

	ld.param.u64 	%rd8, [_Z16stencilReadOnly2PfS_iiS__param_0];
	ld.param.u64 	%rd7, [_Z16stencilReadOnly2PfS_iiS__param_1];
	ld.param.u32 	%r31, [_Z16stencilReadOnly2PfS_iiS__param_2];
	ld.param.u32 	%r30, [_Z16stencilReadOnly2PfS_iiS__param_3];
	ld.param.u64 	%rd9, [_Z16stencilReadOnly2PfS_iiS__param_4];
	cvta.to.global.u64 	%rd1, %rd9;
	cvta.to.global.u64 	%rd2, %rd8;
	mov.u32 	%r32, %ctaid.x;
	mov.u32 	%r33, %ntid.x;
	mul.lo.s32 	%r1, %r32, %r33;
	mov.u32 	%r2, %tid.x;
	add.s32 	%r34, %r2, %r1;
	add.s32 	%r35, %r34, %r30;
	add.s32 	%r3, %r35, 1;
	setp.ge.s32 	%p1, %r3, %r31;
	@%p1 bra 	$L__BB2_15;
	setp.lt.s32 	%p2, %r30, 1;
	mov.f32 	%f111, 0f00000000;
	@%p2 bra 	$L__BB2_14;
	neg.s32 	%r50, %r30;
	shl.b32 	%r5, %r30, 1;
	and.b32  	%r6, %r5, 14;
	setp.lt.u32 	%p3, %r30, 8;
	mov.f32 	%f111, 0f00000000;
	@%p3 bra 	$L__BB2_5;
	and.b32  	%r37, %r5, -16;
	neg.s32 	%r48, %r37;
	add.s64 	%rd3, %rd2, 32;
	add.s32 	%r47, %r34, 1;
	add.s64 	%rd27, %rd1, 32;
	mov.f32 	%f111, 0f00000000;
$L__BB2_4:
	.pragma "nounroll";
	mul.wide.s32 	%rd10, %r47, 4;
	add.s64 	%rd11, %rd3, %rd10;
	ld.global.f32 	%f18, [%rd11+-32];
	ld.global.f32 	%f19, [%rd27+-32];
	fma.rn.f32 	%f20, %f18, %f19, %f111;
	ld.global.f32 	%f21, [%rd11+-28];
	ld.global.f32 	%f22, [%rd27+-28];
	fma.rn.f32 	%f23, %f21, %f22, %f20;
	ld.global.f32 	%f24, [%rd11+-24];
	ld.global.f32 	%f25, [%rd27+-24];
	fma.rn.f32 	%f26, %f24, %f25, %f23;
	ld.global.f32 	%f27, [%rd11+-20];
	ld.global.f32 	%f28, [%rd27+-20];
	fma.rn.f32 	%f29, %f27, %f28, %f26;
	ld.global.f32 	%f30, [%rd11+-16];
	ld.global.f32 	%f31, [%rd27+-16];
	fma.rn.f32 	%f32, %f30, %f31, %f29;
	ld.global.f32 	%f33, [%rd11+-12];
	ld.global.f32 	%f34, [%rd27+-12];
	fma.rn.f32 	%f35, %f33, %f34, %f32;
	ld.global.f32 	%f36, [%rd11+-8];
	ld.global.f32 	%f37, [%rd27+-8];
	fma.rn.f32 	%f38, %f36, %f37, %f35;
	ld.global.f32 	%f39, [%rd11+-4];
	ld.global.f32 	%f40, [%rd27+-4];
	fma.rn.f32 	%f41, %f39, %f40, %f38;
	ld.global.f32 	%f42, [%rd11];
	ld.global.f32 	%f43, [%rd27];
	fma.rn.f32 	%f44, %f42, %f43, %f41;
	ld.global.f32 	%f45, [%rd11+4];
	ld.global.f32 	%f46, [%rd27+4];
	fma.rn.f32 	%f47, %f45, %f46, %f44;
	ld.global.f32 	%f48, [%rd11+8];
	ld.global.f32 	%f49, [%rd27+8];
	fma.rn.f32 	%f50, %f48, %f49, %f47;
	ld.global.f32 	%f51, [%rd11+12];
	ld.global.f32 	%f52, [%rd27+12];
	fma.rn.f32 	%f53, %f51, %f52, %f50;
	ld.global.f32 	%f54, [%rd11+16];
	ld.global.f32 	%f55, [%rd27+16];
	fma.rn.f32 	%f56, %f54, %f55, %f53;
	ld.global.f32 	%f57, [%rd11+20];
	ld.global.f32 	%f58, [%rd27+20];
	fma.rn.f32 	%f59, %f57, %f58, %f56;
	ld.global.f32 	%f60, [%rd11+24];
	ld.global.f32 	%f61, [%rd27+24];
	fma.rn.f32 	%f62, %f60, %f61, %f59;
	ld.global.f32 	%f63, [%rd11+28];
	ld.global.f32 	%f64, [%rd27+28];
	fma.rn.f32 	%f111, %f63, %f64, %f62;
	add.s32 	%r50, %r50, 16;
	add.s32 	%r48, %r48, 16;
	add.s32 	%r47, %r47, 16;
	add.s64 	%rd27, %rd27, 64;
	setp.ne.s32 	%p4, %r48, 0;
	@%p4 bra 	$L__BB2_4;
$L__BB2_5:
	setp.eq.s32 	%p5, %r6, 0;
	@%p5 bra 	$L__BB2_14;
	and.b32  	%r16, %r5, 6;
	setp.lt.u32 	%p6, %r6, 8;
	@%p6 bra 	$L__BB2_8;
	add.s32 	%r39, %r50, %r3;
	mul.wide.s32 	%rd12, %r39, 4;
	add.s64 	%rd13, %rd2, %rd12;
	ld.global.f32 	%f66, [%rd13];
	add.s32 	%r40, %r50, %r30;
	mul.wide.s32 	%rd14, %r40, 4;
	add.s64 	%rd15, %rd1, %rd14;
	ld.global.f32 	%f67, [%rd15];
	fma.rn.f32 	%f68, %f66, %f67, %f111;
	ld.global.f32 	%f69, [%rd13+4];
	ld.global.f32 	%f70, [%rd15+4];
	fma.rn.f32 	%f71, %f69, %f70, %f68;
	ld.global.f32 	%f72, [%rd13+8];
	ld.global.f32 	%f73, [%rd15+8];
	fma.rn.f32 	%f74, %f72, %f73, %f71;
	ld.global.f32 	%f75, [%rd13+12];
	ld.global.f32 	%f76, [%rd15+12];
	fma.rn.f32 	%f77, %f75, %f76, %f74;
	ld.global.f32 	%f78, [%rd13+16];
	ld.global.f32 	%f79, [%rd15+16];
	fma.rn.f32 	%f80, %f78, %f79, %f77;
	ld.global.f32 	%f81, [%rd13+20];
	ld.global.f32 	%f82, [%rd15+20];
	fma.rn.f32 	%f83, %f81, %f82, %f80;
	ld.global.f32 	%f84, [%rd13+24];
	ld.global.f32 	%f85, [%rd15+24];
	fma.rn.f32 	%f86, %f84, %f85, %f83;
	ld.global.f32 	%f87, [%rd13+28];
	ld.global.f32 	%f88, [%rd15+28];
	fma.rn.f32 	%f111, %f87, %f88, %f86;
	add.s32 	%r50, %r50, 8;
$L__BB2_8:
	setp.eq.s32 	%p7, %r16, 0;
	@%p7 bra 	$L__BB2_14;
	setp.lt.u32 	%p8, %r16, 4;
	@%p8 bra 	$L__BB2_11;
	add.s32 	%r41, %r50, %r3;
	mul.wide.s32 	%rd16, %r41, 4;
	add.s64 	%rd17, %rd2, %rd16;
	ld.global.f32 	%f90, [%rd17];
	add.s32 	%r42, %r50, %r30;
	mul.wide.s32 	%rd18, %r42, 4;
	add.s64 	%rd19, %rd1, %rd18;
	ld.global.f32 	%f91, [%rd19];
	fma.rn.f32 	%f92, %f90, %f91, %f111;
	ld.global.f32 	%f93, [%rd17+4];
	ld.global.f32 	%f94, [%rd19+4];
	fma.rn.f32 	%f95, %f93, %f94, %f92;
	ld.global.f32 	%f96, [%rd17+8];
	ld.global.f32 	%f97, [%rd19+8];
	fma.rn.f32 	%f98, %f96, %f97, %f95;
	ld.global.f32 	%f99, [%rd17+12];
	ld.global.f32 	%f100, [%rd19+12];
	fma.rn.f32 	%f111, %f99, %f100, %f98;
	add.s32 	%r50, %r50, 4;
$L__BB2_11:
	and.b32  	%r43, %r5, 2;
	setp.eq.s32 	%p9, %r43, 0;
	@%p9 bra 	$L__BB2_14;
	add.s32 	%r55, %r50, %r30;
	add.s32 	%r44, %r55, %r2;
	add.s32 	%r45, %r44, %r1;
	add.s32 	%r54, %r45, 1;
	cvt.u16.u32 	%rs1, %r30;
	and.b16  	%rs2, %rs1, 1;
	mul.wide.u16 	%r46, %rs2, 2;
	neg.s32 	%r53, %r46;
$L__BB2_13:
	.pragma "nounroll";
	mul.wide.s32 	%rd20, %r55, 4;
	add.s64 	%rd21, %rd1, %rd20;
	mul.wide.s32 	%rd22, %r54, 4;
	add.s64 	%rd23, %rd2, %rd22;
	ld.global.f32 	%f101, [%rd23];
	ld.global.f32 	%f102, [%rd21];
	fma.rn.f32 	%f111, %f101, %f102, %f111;
	add.s32 	%r55, %r55, 1;
	add.s32 	%r54, %r54, 1;
	add.s32 	%r53, %r53, 1;
	setp.ne.s32 	%p10, %r53, 0;
	@%p10 bra 	$L__BB2_13;
$L__BB2_14:
	cvta.to.global.u64 	%rd24, %rd7;
	mul.wide.s32 	%rd25, %r3, 4;
	add.s64 	%rd26, %rd24, %rd25;
	st.global.f32 	[%rd26], %f111;
$L__BB2_15:
	ret;

}
	// .globl	_Z16stencilReadOnly3PfS_iiS_
.visible .entry _Z16stencilReadOnly3PfS_iiS_(
	.param .u64 .ptr .align 1 _Z16stencilReadOnly3PfS_iiS__param_0,
	.param .u64 .ptr .align 1 _Z16stencilReadOnly3PfS_iiS__param_1,
	.param .u32 _Z16stencilReadOnly3PfS_iiS__param_2,
	.param .u32 _Z16stencilReadOnly3PfS_iiS__param_3,
	.param .u64 .ptr .align 1 _Z16stencilReadOnly3PfS_iiS__param_4
)
{
	.reg .pred 	%p<11>;
	.reg .b16 	%rs<3>;
	.reg .b32 	%r<56>;
	.reg .b32 	%f<112>;
	.reg .b64 	%rd<28>;

	ld.param.u64 	%rd8, [_Z16stencilReadOnly3PfS_iiS__param_0];
	ld.param.u64 	%rd7, [_Z16stencilReadOnly3PfS_iiS__param_1];
	ld.param.u32 	%r31, [_Z16stencilReadOnly3PfS_iiS__param_2];
	ld.param.u32 	%r30, [_Z16stencilReadOnly3PfS_iiS__param_3];
	ld.param.u64 	%rd9, [_Z16stencilReadOnly3PfS_iiS__param_4];
	cvta.to.global.u64 	%rd1, %rd9;
	cvta.to.global.u64 	%rd2, %rd8;
	mov.u32 	%r32, %ctaid.x;
	mov.u32 	%r33, %ntid.x;
	mul.lo.s32 	%r1, %r32, %r33;
	mov.u32 	%r2, %tid.x;
	add.s32 	%r34, %r2, %r1;
	add.s32 	%r35, %r34, %r30;
	add.s32 	%r3, %r35, 1;
	setp.ge.s32 	%p1, %r3, %r31;
	@%p1 bra 	$L__BB3_15;
	setp.lt.s32 	%p2, %r30, 1;
	mov.f32 	%f111, 0f00000000;
	@%p2 bra 	$L__BB3_14;
	neg.s32 	%r50, %r30;
	shl.b32 	%r5, %r30, 1;
	and.b32  	%r6, %r5, 14;
	setp.lt.u32 	%p3, %r30, 8;
	mov.f32 	%f111, 0f00000000;
	@%p3 bra 	$L__BB3_5;
	and.b32  	%r37, %r5, -16;
	neg.s32 	%r48, %r37;
	add.s64 	%rd3, %rd2, 32;
	add.s32 	%r47, %r34, 1;
	add.s64 	%rd27, %rd1, 32;
	mov.f32 	%f111, 0f00000000;
$L__BB3_4:
	.pragma "nounroll";
	mul.wide.s32 	%rd10, %r47, 4;
	add.s64 	%rd11, %rd3, %rd10;
	ld.global.f32 	%f18, [%rd11+-32];
	ld.global.f32 	%f19, [%rd27+-32];
	fma.rn.f32 	%f20, %f18, %f19, %f111;
	ld.global.f32 	%f21, [%rd11+-28];
	ld.global.f32 	%f22, [%rd27+-28];
	fma.rn.f32 	%f23, %f21, %f22, %f20;
	ld.global.f32 	%f24, [%rd11+-24];
	ld.global.f32 	%f25, [%rd27+-24];
	fma.rn.f32 	%f26, %f24, %f25, %f23;
	ld.global.f32 	%f27, [%rd11+-20];
	ld.global.f32 	%f28, [%rd27+-20];
	fma.rn.f32 	%f29, %f27, %f28, %f26;
	ld.global.f32 	%f30, [%rd11+-16];
	ld.global.f32 	%f31, [%rd27+-16];
	fma.rn.f32 	%f32, %f30, %f31, %f29;
	ld.global.f32 	%f33, [%rd11+-12];
	ld.global.f32 	%f34, [%rd27+-12];
	fma.rn.f32 	%f35, %f33, %f34, %f32;
	ld.global.f32 	%f36, [%rd11+-8];
	ld.global.f32 	%f37, [%rd27+-8];
	fma.rn.f32 	%f38, %f36, %f37, %f35;
	ld.global.f32 	%f39, [%rd11+-4];
	ld.global.f32 	%f40, [%rd27+-4];
	fma.rn.f32 	%f41, %f39, %f40, %f38;
	ld.global.f32 	%f42, [%rd11];
	ld.global.f32 	%f43, [%rd27];
	fma.rn.f32 	%f44, %f42, %f43, %f41;
	ld.global.f32 	%f45, [%rd11+4];
	ld.global.f32 	%f46, [%rd27+4];
	fma.rn.f32 	%f47, %f45, %f46, %f44;
	ld.global.f32 	%f48, [%rd11+8];
	ld.global.f32 	%f49, [%rd27+8];
	fma.rn.f32 	%f50, %f48, %f49, %f47;
	ld.global.f32 	%f51, [%rd11+12];
	ld.global.f32 	%f52, [%rd27+12];
	fma.rn.f32 	%f53, %f51, %f52, %f50;
	ld.global.f32 	%f54, [%rd11+16];
	ld.global.f32 	%f55, [%rd27+16];
	fma.rn.f32 	%f56, %f54, %f55, %f53;
	ld.global.f32 	%f57, [%rd11+20];
	ld.global.f32 	%f58, [%rd27+20];
	fma.rn.f32 	%f59, %f57, %f58, %f56;
	ld.global.f32 	%f60, [%rd11+24];
	ld.global.f32 	%f61, [%rd27+24];
	fma.rn.f32 	%f62, %f60, %f61, %f59;
	ld.global.f32 	%f63, [%rd11+28];
	ld.global.f32 	%f64, [%rd27+28];
	fma.rn.f32 	%f111, %f63, %f64, %f62;
	add.s32 	%r50, %r50, 16;
	add.s32 	%r48, %r48, 16;
	add.s32 	%r47, %r47, 16;
	add.s64 	%rd27, %rd27, 64;
	setp.ne.s32 	%p4, %r48, 0;
	@%p4 bra 	$L__BB3_4;
$L__BB3_5:
	setp.eq.s32 	%p5, %r6, 0;
	@%p5 bra 	$L__BB3_14;
	and.b32  	%r16, %r5, 6;
	setp.lt.u32 	%p6, %r6, 8;
	@%p6 bra 	$L__BB3_8;
	add.s32 	%r39, %r50, %r3;
	mul.wide.s32 	%rd12, %r39, 4;
	add.s64 	%rd13, %rd2, %rd12;
	ld.global.f32 	%f66, [%rd13];
	add.s32 	%r40, %r50, %r30;
	mul.wide.s32 	%rd14, %r40, 4;
	add.s64 	%rd15, %rd1, %rd14;
	ld.global.f32 	%f67, [%rd15];
	fma.rn.f32 	%f68, %f66, %f67, %f111;
	ld.global.f32 	%f69, [%rd13+4];
	ld.global.f32 	%f70, [%rd15+4];
	fma.rn.f32 	%f71, %f69, %f70, %f68;
	ld.global.f32 	%f72, [%rd13+8];
	ld.global.f32 	%f73, [%rd15+8];
	fma.rn.f32 	%f74, %f72, %f73, %f71;
	ld.global.f32 	%f75, [%rd13+12];
	ld.global.f32 	%f76, [%rd15+12];
	fma.rn.f32 	%f77, %f75, %f76, %f74;
	ld.global.f32 	%f78, [%rd13+16];
	ld.global.f32 	%f79, [%rd15+16];
	fma.rn.f32 	%f80, %f78, %f79, %f77;
	ld.global.f32 	%f81, [%rd13+20];
	ld.global.f32 	%f82, [%rd15+20];
	fma.rn.f32 	%f83, %f81, %f82, %f80;
	ld.global.f32 	%f84, [%rd13+24];
	ld.global.f32 	%f85, [%rd15+24];
	fma.rn.f32 	%f86, %f84, %f85, %f83;
	ld.global.f32 	%f87, [%rd13+28];
	ld.global.f32 	%f88, [%rd15+28];
	fma.rn.f32 	%f111, %f87, %f88, %f86;
	add.s32 	%r50, %r50, 8;
$L__BB3_8:
	setp.eq.s32 	%p7, %r16, 0;
	@%p7 bra 	$L__BB3_14;
	setp.lt.u32 	%p8, %r16, 4;
	@%p8 bra 	$L__BB3_11;
	add.s32 	%r41, %r50, %r3;
	mul.wide.s32 	%rd16, %r41, 4;
	add.s64 	%rd17, %rd2, %rd16;
	ld.global.f32 	%f90, [%rd17];
	add.s32 	%r42, %r50, %r30;
	mul.wide.s32 	%rd18, %r42, 4;
	add.s64 	%rd19, %rd1, %rd18;
	ld.global.f32 	%f91, [%rd19];
	fma.rn.f32 	%f92, %f90, %f91, %f111;
	ld.global.f32 	%f93, [%rd17+4];
	ld.global.f32 	%f94, [%rd19+4];
	fma.rn.f32 	%f95, %f93, %f94, %f92;
	ld.global.f32 	%f96, [%rd17+8];
	ld.global.f32 	%f97, [%rd19+8];
	fma.rn.f32 	%f98, %f96, %f97, %f95;
	ld.global.f32 	%f99, [%rd17+12];
	ld.global.f32 	%f100, [%rd19+12];
	fma.rn.f32 	%f111, %f99, %f100, %f98;
	add.s32 	%r50, %r50, 4;
$L__BB3_11:
	and.b32  	%r43, %r5, 2;
	setp.eq.s32 	%p9, %r43, 0;
	@%p9 bra 	$L__BB3_14;
	add.s32 	%r55, %r50, %r30;
	add.s32 	%r44, %r55, %r2;
	add.s32 	%r45, %r44, %r1;
	add.s32 	%r54, %r45, 1;
	cvt.u16.u32 	%rs1, %r30;
	and.b16  	%rs2, %rs1, 1;
	mul.wide.u16 	%r46, %rs2, 2;
	neg.s32 	%r53, %r46;
$L__BB3_13:
	.pragma "nounroll";
	mul.wide.s32 	%rd20, %r55, 4;
	add.s64 	%rd21, %rd1, %rd20;
	mul.wide.s32 	%rd22, %r54, 4;
	add.s64 	%rd23, %rd2, %rd22;
	ld.global.f32 	%f101, [%rd23];
	ld.global.f32 	%f102, [%rd21];
	fma.rn.f32 	%f111, %f101, %f102, %f111;
	add.s32 	%r55, %r55, 1;
	add.s32 	%r54, %r54, 1;
	add.s32 	%r53, %r53, 1;
	setp.ne.s32 	%p10, %r53, 0;
	@%p10 bra 	$L__BB3_13;
$L__BB3_14:
	cvta.to.global.u64 	%rd24, %rd7;
	mul.wide.s32 	%rd25, %r3, 4;
	add.s64 	%rd26, %rd24, %rd25;
	st.global.f32 	[%rd26], %f111;
$L__BB3_15:
	ret;

}
	// .globl	_Z13stencilConst1PfS_ii
.visible .entry _Z13stencilConst1PfS_ii(
	.param .u64 .ptr .align 1 _Z13stencilConst1PfS_ii_param_0,
	.param .u64 .ptr .align 1 _Z13stencilConst1PfS_ii_param_1,
	.param .u32 _Z13stencilConst1PfS_ii_param_2,
	.param .u32 _Z13stencilConst1PfS_ii_param_3
)
{
	.reg .pred 	%p<11>;
	.reg .b16 	%rs<3>;
	.reg .b32 	%r<56>;
	.reg .b32 	%f<112>;
	.reg .b64 	%rd<30>;

	ld.param.u64 	%rd6, [_Z13stencilConst1PfS_ii_param_0];
	ld.param.u64 	%rd5, [_Z13stencilConst1PfS_ii_param_1];
	ld.param.u32 	%r31, [_Z13stencilConst1PfS_ii_param_2];
	ld.param.u32 	%r30, [_Z13stencilConst1PfS_ii_param_3];
	cvta.to.global.u64 	%rd1, %rd6;
	mov.u32 	%r32, %ctaid.x;
	mov.u32 	%r33, %ntid.x;
	mul.lo.s32 	%r1, %r32, %r33;
	mov.u32 	%r2, %tid.x;
	add.s32 	%r34, %r2, %r1;
	add.s32 	%r35, %r34, %r30;
	add.s32 	%r3, %r35, 1;
	setp.ge.s32 	%p1, %r3, %r31;
	@%p1 bra 	$L__BB4_15;
	setp.lt.s32 	%p2, %r30, 1;
	mov.f32 	%f111, 0f00000000;
	@%p2 bra 	$L__BB4_14;
	neg.s32 	%r50, %r30;
	shl.b32 	%r5, %r30, 1;
	and.b32  	%r6, %r5, 14;
	setp.lt.u32 	%p3, %r30, 8;
	mov.f32 	%f111, 0f00000000;
	@%p3 bra 	$L__BB4_5;
	and.b32  	%r37, %r5, -16;
	neg.s32 	%r48, %r37;
	add.s64 	%rd2, %rd1, 32;
	add.s32 	%r47, %r34, 1;
	mov.u64 	%rd8, const_stencilWeight;
	add.s64 	%rd29, %rd8, 32;
	mov.f32 	%f111, 0f00000000;
$L__BB4_4:
	.pragma "nounroll";
	mul.wide.s32 	%rd9, %r47, 4;
	add.s64 	%rd10, %rd2, %rd9;
	ld.global.f32 	%f18, [%rd10+-32];
	ld.const.f32 	%f19, [%rd29+-32];
	fma.rn.f32 	%f20, %f18, %f19, %f111;
	ld.global.f32 	%f21, [%rd10+-28];
	ld.const.f32 	%f22, [%rd29+-28];
	fma.rn.f32 	%f23, %f21, %f22, %f20;
	ld.global.f32 	%f24, [%rd10+-24];
	ld.const.f32 	%f25, [%rd29+-24];
	fma.rn.f32 	%f26, %f24, %f25, %f23;
	ld.global.f32 	%f27, [%rd10+-20];
	ld.const.f32 	%f28, [%rd29+-20];
	fma.rn.f32 	%f29, %f27, %f28, %f26;
	ld.global.f32 	%f30, [%rd10+-16];
	ld.const.f32 	%f31, [%rd29+-16];
	fma.rn.f32 	%f32, %f30, %f31, %f29;
	ld.global.f32 	%f33, [%rd10+-12];
	ld.const.f32 	%f34, [%rd29+-12];
	fma.rn.f32 	%f35, %f33, %f34, %f32;
	ld.global.f32 	%f36, [%rd10+-8];
	ld.const.f32 	%f37, [%rd29+-8];
	fma.rn.f32 	%f38, %f36, %f37, %f35;
	ld.global.f32 	%f39, [%rd10+-4];
	ld.const.f32 	%f40, [%rd29+-4];
	fma.rn.f32 	%f41, %f39, %f40, %f38;
	ld.global.f32 	%f42, [%rd10];
	ld.const.f32 	%f43, [%rd29];
	fma.rn.f32 	%f44, %f42, %f43, %f41;
	ld.global.f32 	%f45, [%rd10+4];
	ld.const.f32 	%f46, [%rd29+4];
	fma.rn.f32 	%f47, %f45, %f46, %f44;
	ld.global.f32 	%f48, [%rd10+8];
	ld.const.f32 	%f49, [%rd29+8];
	fma.rn.f32 	%f50, %f48, %f49, %f47;
	ld.global.f32 	%f51, [%rd10+12];
	ld.const.f32 	%f52, [%rd29+12];
	fma.rn.f32 	%f53, %f51, %f52, %f50;
	ld.global.f32 	%f54, [%rd10+16];
	ld.const.f32 	%f55, [%rd29+16];
	fma.rn.f32 	%f56, %f54, %f55, %f53;
	ld.global.f32 	%f57, [%rd10+20];
	ld.const.f32 	%f58, [%rd29+20];
	fma.rn.f32 	%f59, %f57, %f58, %f56;
	ld.global.f32 	%f60, [%rd10+24];
	ld.const.f32 	%f61, [%rd29+24];
	fma.rn.f32 	%f62, %f60, %f61, %f59;
	ld.global.f32 	%f63, [%rd10+28];
	ld.const.f32 	%f64, [%rd29+28];
	fma.rn.f32 	%f111, %f63, %f64, %f62;
	add.s32 	%r50, %r50, 16;
	add.s32 	%r48, %r48, 16;
	add.s32 	%r47, %r47, 16;
	add.s64 	%rd29, %rd29, 64;
	setp.ne.s32 	%p4, %r48, 0;
	@%p4 bra 	$L__BB4_4;
$L__BB4_5:
	setp.eq.s32 	%p5, %r6, 0;
	@%p5 bra 	$L__BB4_14;
	and.b32  	%r16, %r5, 6;
	setp.lt.u32 	%p6, %r6, 8;
	@%p6 bra 	$L__BB4_8;
	add.s32 	%r39, %r50, %r3;
	mul.wide.s32 	%rd11, %r39, 4;
	add.s64 	%rd12, %rd1, %rd11;
	ld.global.f32 	%f66, [%rd12];
	add.s32 	%r40, %r50, %r30;
	mul.wide.s32 	%rd13, %r40, 4;
	mov.u64 	%rd14, const_stencilWeight;
	add.s64 	%rd15, %rd14, %rd13;
	ld.const.f32 	%f67, [%rd15];
	fma.rn.f32 	%f68, %f66, %f67, %f111;
	ld.global.f32 	%f69, [%rd12+4];
	ld.const.f32 	%f70, [%rd15+4];
	fma.rn.f32 	%f71, %f69, %f70, %f68;
	ld.global.f32 	%f72, [%rd12+8];
	ld.const.f32 	%f73, [%rd15+8];
	fma.rn.f32 	%f74, %f72, %f73, %f71;
	ld.global.f32 	%f75, [%rd12+12];
	ld.const.f32 	%f76, [%rd15+12];
	fma.rn.f32 	%f77, %f75, %f76, %f74;
	ld.global.f32 	%f78, [%rd12+16];
	ld.const.f32 	%f79, [%rd15+16];
	fma.rn.f32 	%f80, %f78, %f79, %f77;
	ld.global.f32 	%f81, [%rd12+20];
	ld.const.f32 	%f82, [%rd15+20];
	fma.rn.f32 	%f83, %f81, %f82, %f80;
	ld.global.f32 	%f84, [%rd12+24];
	ld.const.f32 	%f85, [%rd15+24];
	fma.rn.f32 	%f86, %f84, %f85, %f83;
	ld.global.f32 	%f87, [%rd12+28];
	ld.const.f32 	%f88, [%rd15+28];
	fma.rn.f32 	%f111, %f87, %f88, %f86;
	add.s32 	%r50, %r50, 8;
$L__BB4_8:
	setp.eq.s32 	%p7, %r16, 0;
	@%p7 bra 	$L__BB4_14;
	setp.lt.u32 	%p8, %r16, 4;
	@%p8 bra 	$L__BB4_11;
	add.s32 	%r41, %r50, %r3;
	mul.wide.s32 	%rd16, %r41, 4;
	add.s64 	%rd17, %rd1, %rd16;
	ld.global.f32 	%f90, [%rd17];
	add.s32 	%r42, %r50, %r30;
	mul.wide.s32 	%rd18, %r42, 4;
	mov.u64 	%rd19, const_stencilWeight;
	add.s64 	%rd20, %rd19, %rd18;
	ld.const.f32 	%f91, [%rd20];
	fma.rn.f32 	%f92, %f90, %f91, %f111;
	ld.global.f32 	%f93, [%rd17+4];
	ld.const.f32 	%f94, [%rd20+4];
	fma.rn.f32 	%f95, %f93, %f94, %f92;
	ld.global.f32 	%f96, [%rd17+8];
	ld.const.f32 	%f97, [%rd20+8];
	fma.rn.f32 	%f98, %f96, %f97, %f95;
	ld.global.f32 	%f99, [%rd17+12];
	ld.const.f32 	%f100, [%rd20+12];
	fma.rn.f32 	%f111, %f99, %f100, %f98;
	add.s32 	%r50, %r50, 4;
$L__BB4_11:
	and.b32  	%r43, %r5, 2;
	setp.eq.s32 	%p9, %r43, 0;
	@%p9 bra 	$L__BB4_14;
	add.s32 	%r55, %r50, %r30;
	add.s32 	%r44, %r55, %r2;
	add.s32 	%r45, %r44, %r1;
	add.s32 	%r54, %r45, 1;
	cvt.u16.u32 	%rs1, %r30;
	and.b16  	%rs2, %rs1, 1;
	mul.wide.u16 	%r46, %rs2, 2;
	neg.s32 	%r53, %r46;
	mov.u64 	%rd22, const_stencilWeight;
$L__BB4_13:
	.pragma "nounroll";
	mul.wide.s32 	%rd21, %r55, 4;
	add.s64 	%rd23, %rd22, %rd21;
	mul.wide.s32 	%rd24, %r54, 4;
	add.s64 	%rd25, %rd1, %rd24;
	ld.global.f32 	%f101, [%rd25];
	ld.const.f32 	%f102, [%rd23];
	fma.rn.f32 	%f111, %f101, %f102, %f111;
	add.s32 	%r55, %r55, 1;
	add.s32 	%r54, %r54, 1;
	add.s32 	%r53, %r53, 1;
	setp.ne.s32 	%p10, %r53, 0;
	@%p10 bra 	$L__BB4_13;
$L__BB4_14:
	cvta.to.global.u64 	%rd26, %rd5;
	mul.wide.s32 	%rd27, %r3, 4;
	add.s64 	%rd28, %rd26, %rd27;
	st.global.f32 	[%rd28], %f111;
$L__BB4_15:
	ret;

}
	// .globl	_Z13stencilConst2PfS_ii
.visible .entry _Z13stencilConst2PfS_ii(
	.param .u64 .ptr .align 1 _Z13stencilConst2PfS_ii_param_0,
	.param .u64 .ptr .align 1 _Z13stencilConst2PfS_ii_param_1,
	.param .u32 _Z13stencilConst2PfS_ii_param_2,
	.param .u32 _Z13stencilConst2PfS_ii_param_3
)
{
	.reg .pred 	%p<11>;
	.reg .b16 	%rs<3>;
	.reg .b32 	%r<56>;
	.reg .b32 	%f<112>;
	.reg .b64 	%rd<30>;

	ld.param.u64 	%rd6, [_Z13stencilConst2PfS_ii_param_0];
	ld.param.u64 	%rd5, [_Z13stencilConst2PfS_ii_param_1];
	ld.param.u32 	%r31, [_Z13stencilConst2PfS_ii_param_2];
	ld.param.u32 	%r30, [_Z13stencilConst2PfS_ii_param_3];
	cvta.to.global.u64 	%rd1, %rd6;
	mov.u32 	%r32, %ctaid.x;
	mov.u32 	%r33, %ntid.x;
	mul.lo.s32 	%r1, %r32, %r33;
	mov.u32 	%r2, %tid.x;
	add.s32 	%r34, %r2, %r1;
	add.s32 	%r35, %r34, %r30;
	add.s32 	%r3, %r35, 1;
	setp.ge.s32 	%p1, %r3, %r31;
	@%p1 bra 	$L__BB5_15;
	setp.lt.s32 	%p2, %r30, 1;
	mov.f32 	%f111, 0f00000000;
	@%p2 bra 	$L__BB5_14;
	neg.s32 	%r50, %r30;
	shl.b32 	%r5, %r30, 1;
	and.b32  	%r6, %r5, 14;
	setp.lt.u32 	%p3, %r30, 8;
	mov.f32 	%f111, 0f00000000;
	@%p3 bra 	$L__BB5_5;
	and.b32  	%r37, %r5, -16;
	neg.s32 	%r48, %r37;
	add.s64 	%rd2, %rd1, 32;
	add.s32 	%r47, %r34, 1;
	mov.u64 	%rd8, const_stencilWeight;
	add.s64 	%rd29, %rd8, 32;
	mov.f32 	%f111, 0f00000000;
$L__BB5_4:
	.pragma "nounroll";
	mul.wide.s32 	%rd9, %r47, 4;
	add.s64 	%rd10, %rd2, %rd9;
	ld.global.f32 	%f18, [%rd10+-32];
	ld.const.f32 	%f19, [%rd29+-32];
	fma.rn.f32 	%f20, %f18, %f19, %f111;
	ld.global.f32 	%f21, [%rd10+-28];
	ld.const.f32 	%f22, [%rd29+-28];
	fma.rn.f32 	%f23, %f21, %f22, %f20;
	ld.global.f32 	%f24, [%rd10+-24];
	ld.const.f32 	%f25, [%rd29+-24];
	fma.rn.f32 	%f26, %f24, %f25, %f23;
	ld.global.f32 	%f27, [%rd10+-20];
	ld.const.f32 	%f28, [%rd29+-20];
	fma.rn.f32 	%f29, %f27, %f28, %f26;
	ld.global.f32 	%f30, [%rd10+-16];
	ld.const.f32 	%f31, [%rd29+-16];
	fma.rn.f32 	%f32, %f30, %f31, %f29;
	ld.global.f32 	%f33, [%rd10+-12];
	ld.const.f32 	%f34, [%rd29+-12];
	fma.rn.f32 	%f35, %f33, %f34, %f32;
	ld.global.f32 	%f36, [%rd10+-8];
	ld.const.f32 	%f37, [%rd29+-8];
	fma.rn.f32 	%f38, %f36, %f37, %f35;
	ld.global.f32 	%f39, [%rd10+-4];
	ld.const.f32 	%f40, [%rd29+-4];
	fma.rn.f32 	%f41, %f39, %f40, %f38;
	ld.global.f32 	%f42, [%rd10];
	ld.const.f32 	%f43, [%rd29];
	fma.rn.f32 	%f44, %f42, %f43, %f41;
	ld.global.f32 	%f45, [%rd10+4];
	ld.const.f32 	%f46, [%rd29+4];
	fma.rn.f32 	%f47, %f45, %f46, %f44;
	ld.global.f32 	%f48, [%rd10+8];
	ld.const.f32 	%f49, [%rd29+8];
	fma.rn.f32 	%f50, %f48, %f49, %f47;
	ld.global.f32 	%f51, [%rd10+12];
	ld.const.f32 	%f52, [%rd29+12];
	fma.rn.f32 	%f53, %f51, %f52, %f50;
	ld.global.f32 	%f54, [%rd10+16];
	ld.const.f32 	%f55, [%rd29+16];
	fma.rn.f32 	%f56, %f54, %f55, %f53;
	ld.global.f32 	%f57, [%rd10+20];
	ld.const.f32 	%f58, [%rd29+20];
	fma.rn.f32 	%f59, %f57, %f58, %f56;
	ld.global.f32 	%f60, [%rd10+24];
	ld.const.f32 	%f61, [%rd29+24];
	fma.rn.f32 	%f62, %f60, %f61, %f59;
	ld.global.f32 	%f63, [%rd10+28];
	ld.const.f32 	%f64, [%rd29+28];
	fma.rn.f32 	%f111, %f63, %f64, %f62;
	add.s32 	%r50, %r50, 16;
	add.s32 	%r48, %r48, 16;
	add.s32 	%r47, %r47, 16;
	add.s64 	%rd29, %rd29, 64;
	setp.ne.s32 	%p4, %r48, 0;
	@%p4 bra 	$L__BB5_4;
$L__BB5_5:
	setp.eq.s32 	%p5, %r6, 0;
	@%p5 bra 	$L__BB5_14;
	and.b32  	%r16, %r5, 6;
	setp.lt.u32 	%p6, %r6, 8;
	@%p6 bra 	$L__BB5_8;
	add.s32 	%r39, %r50, %r3;
	mul.wide.s32 	%rd11, %r39, 4;
	add.s64 	%rd12, %rd1, %rd11;
	ld.global.f32 	%f66, [%rd12];
	add.s32 	%r40, %r50, %r30;
	mul.wide.s32 	%rd13, %r40, 4;
	mov.u64 	%rd14, const_stencilWeight;
	add.s64 	%rd15, %rd14, %rd13;
	ld.const.f32 	%f67, [%rd15];
	fma.rn.f32 	%f68, %f66, %f67, %f111;
	ld.global.f32 	%f69, [%rd12+4];
	ld.const.f32 	%f70, [%rd15+4];
	fma.rn.f32 	%f71, %f69, %f70, %f68;
	ld.global.f32 	%f72, [%rd12+8];
	ld.const.f32 	%f73, [%rd15+8];
	fma.rn.f32 	%f74, %f72, %f73, %f71;
	ld.global.f32 	%f75, [%rd12+12];
	ld.const.f32 	%f76, [%rd15+12];
	fma.rn.f32 	%f77, %f75, %f76, %f74;
	ld.global.f32 	%f78, [%rd12+16];
	ld.const.f32 	%f79, [%rd15+16];
	fma.rn.f32 	%f80, %f78, %f79, %f77;
	ld.global.f32 	%f81, [%rd12+20];
	ld.const.f32 	%f82, [%rd15+20];
	fma.rn.f32 	%f83, %f81, %f82, %f80;
	ld.global.f32 	%f84, [%rd12+24];
	ld.const.f32 	%f85, [%rd15+24];
	fma.rn.f32 	%f86, %f84, %f85, %f83;
	ld.global.f32 	%f87, [%rd12+28];
	ld.const.f32 	%f88, [%rd15+28];
	fma.rn.f32 	%f111, %f87, %f88, %f86;
	add.s32 	%r50, %r50, 8;
$L__BB5_8:
	setp.eq.s32 	%p7, %r16, 0;
	@%p7 bra 	$L__BB5_14;
	setp.lt.u32 	%p8, %r16, 4;
	@%p8 bra 	$L__BB5_11;
	add.s32 	%r41, %r50, %r3;
	mul.wide.s32 	%rd16, %r41, 4;
	add.s64 	%rd17, %rd1, %rd16;
	ld.global.f32 	%f90, [%rd17];
	add.s32 	%r42, %r50, %r30;
	mul.wide.s32 	%rd18, %r42, 4;
	mov.u64 	%rd19, const_stencilWeight;
	add.s64 	%rd20, %rd19, %rd18;
	ld.const.f32 	%f91, [%rd20];
	fma.rn.f32 	%f92, %f90, %f91, %f111;
	ld.global.f32 	%f93, [%rd17+4];
	ld.const.f32 	%f94, [%rd20+4];
	fma.rn.f32 	%f95, %f93, %f94, %f92;
	ld.global.f32 	%f96, [%rd17+8];
	ld.const.f32 	%f97, [%rd20+8];
	fma.rn.f32 	%f98, %f96, %f97, %f95;
	ld.global.f32 	%f99, [%rd17+12];
	ld.const.f32 	%f100, [%rd20+12];
	fma.rn.f32 	%f111, %f99, %f100, %f98;
	add.s32 	%r50, %r50, 4;
$L__BB5_11:
	and.b32  	%r43, %r5, 2;
	setp.eq.s32 	%p9, %r43, 0;
	@%p9 bra 	$L__BB5_14;
	add.s32 	%r55, %r50, %r30;
	add.s32 	%r44, %r55, %r2;
	add.s32 	%r45, %r44, %r1;
	add.s32 	%r54, %r45, 1;
	cvt.u16.u32 	%rs1, %r30;
	and.b16  	%rs2, %rs1, 1;
	mul.wide.u16 	%r46, %rs2, 2;
	neg.s32 	%r53, %r46;
	mov.u64 	%rd22, const_stencilWeight;
$L__BB5_13:
	.pragma "nounroll";
	mul.wide.s32 	%rd21, %r55, 4;
	add.s64 	%rd23, %rd22, %rd21;
	mul.wide.s32 	%rd24, %r54, 4;
	add.s64 	%rd25, %rd1, %rd24;
	ld.global.f32 	%f101, [%rd25];
	ld.const.f32 	%f102, [%rd23];
	fma.rn.f32 	%f111, %f101, %f102, %f111;
	add.s32 	%r55, %r55, 1;
	add.s32 	%r54, %r54, 1;
	add.s32 	%r53, %r53, 1;
	setp.ne.s32 	%p10, %r53, 0;
	@%p10 bra 	$L__BB5_13;
$L__BB5_14:
	cvta.to.global.u64 	%rd26, %rd5;
	mul.wide.s32 	%rd27, %r3, 4;
	add.s64 	%rd28, %rd26, %rd27;
	st.global.f32 	[%rd28], %f111;
$L__BB5_15:
	ret;

}
	// .globl	_Z14stencilShared1PfS_ii
.visible .entry _Z14stencilShared1PfS_ii(
	.param .u64 .ptr .align 1 _Z14stencilShared1PfS_ii_param_0,
	.param .u64 .ptr .align 1 _Z14stencilShared1PfS_ii_param_1,
	.param .u32 _Z14stencilShared1PfS_ii_param_2,
	.param .u32 _Z14stencilShared1PfS_ii_param_3
)
{
	.reg .pred 	%p<10>;
	.reg .b16 	%rs<3>;
	.reg .b32 	%r<70>;
	.reg .b32 	%f<60>;
	.reg .b64 	%rd<20>;
	// demoted variable
	.shared .align 4 .b8 _ZZ14stencilShared1PfS_iiE6buffer[4140];
	ld.param.u64 	%rd5, [_Z14stencilShared1PfS_ii_param_0];
	ld.param.u64 	%rd4, [_Z14stencilShared1PfS_ii_param_1];
	ld.param.u32 	%r36, [_Z14stencilShared1PfS_ii_param_2];
	ld.param.u32 	%r37, [_Z14stencilShared1PfS_ii_param_3];
	cvta.to.global.u64 	%rd1, %rd5;
	mov.u32 	%r38, %ctaid.x;
	mov.u32 	%r39, %ntid.x;
	mul.lo.s32 	%r1, %r38, %r39;
	mov.u32 	%r2, %tid.x;
	shl.b32 	%r3, %r2, 2;
	mov.u32 	%r40, _ZZ14stencilShared1PfS_iiE6buffer;
	add.s32 	%r60, %r40, %r3;
	shl.b32 	%r41, %r2, 1;
	add.s32 	%r59, %r1, %r41;
	mov.u32 	%r61, %r2;
$L__BB6_1:
	mul.wide.s32 	%rd6, %r59, 4;
	add.s64 	%rd7, %rd1, %rd6;
	ld.global.f32 	%f11, [%rd7];
	st.shared.f32 	[%r60], %f11;
	add.s32 	%r9, %r61, 1024;
	add.s32 	%r60, %r60, 4096;
	add.s32 	%r59, %r59, 1024;
	setp.lt.u32 	%p1, %r61, 21;
	mov.u32 	%r61, %r9;
	@%p1 bra 	$L__BB6_1;
	add.s32 	%r42, %r1, %r2;
	add.s32 	%r43, %r42, %r37;
	add.s32 	%r12, %r43, 1;
	setp.ge.s32 	%p2, %r12, %r36;
	@%p2 bra 	$L__BB6_14;
	bar.sync 	0;
	setp.lt.s32 	%p3, %r37, 1;
	mov.f32 	%f59, 0f00000000;
	@%p3 bra 	$L__BB6_13;
	neg.s32 	%r65, %r37;
	shl.b32 	%r14, %r37, 1;
	and.b32  	%r15, %r14, 6;
	setp.lt.u32 	%p4, %r37, 4;
	mov.f32 	%f59, 0f00000000;
	@%p4 bra 	$L__BB6_7;
	and.b32  	%r45, %r14, -8;
	neg.s32 	%r63, %r45;
	add.s32 	%r47, %r3, %r40;
	add.s32 	%r62, %r47, 16;
	mov.u64 	%rd9, const_stencilWeight;
	add.s64 	%rd19, %rd9, 16;
	mov.f32 	%f59, 0f00000000;
$L__BB6_6:
	.pragma "nounroll";
	ld.shared.f32 	%f16, [%r62+-16];
	ld.const.f32 	%f17, [%rd19+-16];
	fma.rn.f32 	%f18, %f16, %f17, %f59;
	ld.shared.f32 	%f19, [%r62+-12];
	ld.const.f32 	%f20, [%rd19+-12];
	fma.rn.f32 	%f21, %f19, %f20, %f18;
	ld.shared.f32 	%f22, [%r62+-8];
	ld.const.f32 	%f23, [%rd19+-8];
	fma.rn.f32 	%f24, %f22, %f23, %f21;
	ld.shared.f32 	%f25, [%r62+-4];
	ld.const.f32 	%f26, [%rd19+-4];
	fma.rn.f32 	%f27, %f25, %f26, %f24;
	ld.shared.f32 	%f28, [%r62];
	ld.const.f32 	%f29, [%rd19];
	fma.rn.f32 	%f30, %f28, %f29, %f27;
	ld.shared.f32 	%f31, [%r62+4];
	ld.const.f32 	%f32, [%rd19+4];
	fma.rn.f32 	%f33, %f31, %f32, %f30;
	ld.shared.f32 	%f34, [%r62+8];
	ld.const.f32 	%f35, [%rd19+8];
	fma.rn.f32 	%f36, %f34, %f35, %f33;
	ld.shared.f32 	%f37, [%r62+12];
	ld.const.f32 	%f38, [%rd19+12];
	fma.rn.f32 	%f59, %f37, %f38, %f36;
	add.s32 	%r65, %r65, 8;
	add.s32 	%r63, %r63, 8;
	add.s32 	%r62, %r62, 32;
	add.s64 	%rd19, %rd19, 32;
	setp.ne.s32 	%p5, %r63, 0;
	@%p5 bra 	$L__BB6_6;
$L__BB6_7:
	setp.eq.s32 	%p6, %r15, 0;
	@%p6 bra 	$L__BB6_13;
	setp.lt.u32 	%p7, %r15, 4;
	@%p7 bra 	$L__BB6_10;
	add.s32 	%r48, %r37, %r2;
	add.s32 	%r49, %r48, %r65;
	shl.b32 	%r50, %r49, 2;
	add.s32 	%r52, %r40, %r50;
	ld.shared.f32 	%f40, [%r52];
	add.s32 	%r53, %r65, %r37;
	mul.wide.s32 	%rd10, %r53, 4;
	mov.u64 	%rd11, const_stencilWeight;
	add.s64 	%rd12, %rd11, %rd10;
	ld.const.f32 	%f41, [%rd12];
	fma.rn.f32 	%f42, %f40, %f41, %f59;
	ld.shared.f32 	%f43, [%r52+4];
	ld.const.f32 	%f44, [%rd12+4];
	fma.rn.f32 	%f45, %f43, %f44, %f42;
	ld.shared.f32 	%f46, [%r52+8];
	ld.const.f32 	%f47, [%rd12+8];
	fma.rn.f32 	%f48, %f46, %f47, %f45;
	ld.shared.f32 	%f49, [%r52+12];
	ld.const.f32 	%f50, [%rd12+12];
	fma.rn.f32 	%f59, %f49, %f50, %f48;
	add.s32 	%r65, %r65, 4;
$L__BB6_10:
	and.b32  	%r54, %r14, 2;
	setp.eq.s32 	%p8, %r54, 0;
	@%p8 bra 	$L__BB6_13;
	add.s32 	%r69, %r65, %r37;
	add.s32 	%r55, %r69, %r2;
	shl.b32 	%r56, %r55, 2;
	add.s32 	%r68, %r40, %r56;
	cvt.u16.u32 	%rs1, %r37;
	and.b16  	%rs2, %rs1, 1;
	mul.wide.u16 	%r58, %rs2, 2;
	neg.s32 	%r67, %r58;
	mov.u64 	%rd14, const_stencilWeight;
$L__BB6_12:
	.pragma "nounroll";
	mul.wide.s32 	%rd13, %r69, 4;
	add.s64 	%rd15, %rd14, %rd13;
	ld.shared.f32 	%f51, [%r68];
	ld.const.f32 	%f52, [%rd15];
	fma.rn.f32 	%f59, %f51, %f52, %f59;
	add.s32 	%r69, %r69, 1;
	add.s32 	%r68, %r68, 4;
	add.s32 	%r67, %r67, 1;
	setp.ne.s32 	%p9, %r67, 0;
	@%p9 bra 	$L__BB6_12;
$L__BB6_13:
	cvta.to.global.u64 	%rd16, %rd4;
	mul.wide.s32 	%rd17, %r12, 4;
	add.s64 	%rd18, %rd16, %rd17;
	st.global.f32 	[%rd18], %f59;
$L__BB6_14:
	ret;

}
	// .globl	_Z14stencilShared2PfS_ii
.visible .entry _Z14stencilShared2PfS_ii(
	.param .u64 .ptr .align 1 _Z14stencilShared2PfS_ii_param_0,
	.param .u64 .ptr .align 1 _Z14stencilShared2PfS_ii_param_1,
	.param .u32 _Z14stencilShared2PfS_ii_param_2,
	.param .u32 _Z14stencilShared2PfS_ii_param_3
)
{
	.reg .pred 	%p<10>;
	.reg .b16 	%rs<3>;
	.reg .b32 	%r<69>;
	.reg .b32 	%f<60>;
	.reg .b64 	%rd<20>;
	// demoted variable
	.shared .align 4 .b8 _ZZ14stencilShared2PfS_iiE6buffer[4140];
	ld.param.u64 	%rd5, [_Z14stencilShared2PfS_ii_param_0];
	ld.param.u64 	%rd4, [_Z14stencilShared2PfS_ii_param_1];
	ld.param.u32 	%r36, [_Z14stencilShared2PfS_ii_param_2];
	ld.param.u32 	%r37, [_Z14stencilShared2PfS_ii_param_3];
	cvta.to.global.u64 	%rd1, %rd5;
	mov.u32 	%r38, %ctaid.x;
	mov.u32 	%r39, %ntid.x;
	mul.lo.s32 	%r1, %r38, %r39;
	mov.u32 	%r2, %tid.x;
	shl.b32 	%r3, %r2, 2;
	mov.u32 	%r40, _ZZ14stencilShared2PfS_iiE6buffer;
	add.s32 	%r59, %r40, %r3;
	shl.b32 	%r41, %r2, 1;
	add.s32 	%r58, %r1, %r41;
	mov.u32 	%r60, %r2;
$L__BB7_1:
	mul.wide.s32 	%rd6, %r58, 4;
	add.s64 	%rd7, %rd1, %rd6;
	ld.global.f32 	%f11, [%rd7];
	st.shared.f32 	[%r59], %f11;
	add.s32 	%r9, %r60, 1024;
	add.s32 	%r59, %r59, 4096;
	add.s32 	%r58, %r58, 1024;
	setp.lt.u32 	%p1, %r60, 21;
	mov.u32 	%r60, %r9;
	@%p1 bra 	$L__BB7_1;
	add.s32 	%r42, %r1, %r2;
	add.s32 	%r12, %r37, %r42;
	setp.ge.s32 	%p2, %r12, %r36;
	@%p2 bra 	$L__BB7_14;
	bar.sync 	0;
	setp.lt.s32 	%p3, %r37, 1;
	mov.f32 	%f59, 0f00000000;
	@%p3 bra 	$L__BB7_13;
	neg.s32 	%r64, %r37;
	shl.b32 	%r14, %r37, 1;
	and.b32  	%r15, %r14, 6;
	setp.lt.u32 	%p4, %r37, 4;
	mov.f32 	%f59, 0f00000000;
	@%p4 bra 	$L__BB7_7;
	and.b32  	%r44, %r14, -8;
	neg.s32 	%r62, %r44;
	add.s32 	%r46, %r3, %r40;
	add.s32 	%r61, %r46, 16;
	mov.u64 	%rd9, const_stencilWeight;
	add.s64 	%rd19, %rd9, 16;
	mov.f32 	%f59, 0f00000000;
$L__BB7_6:
	.pragma "nounroll";
	ld.shared.f32 	%f16, [%r61+-16];
	ld.const.f32 	%f17, [%rd19+-16];
	fma.rn.f32 	%f18, %f16, %f17, %f59;
	ld.shared.f32 	%f19, [%r61+-12];
	ld.const.f32 	%f20, [%rd19+-12];
	fma.rn.f32 	%f21, %f19, %f20, %f18;
	ld.shared.f32 	%f22, [%r61+-8];
	ld.const.f32 	%f23, [%rd19+-8];
	fma.rn.f32 	%f24, %f22, %f23, %f21;
	ld.shared.f32 	%f25, [%r61+-4];
	ld.const.f32 	%f26, [%rd19+-4];
	fma.rn.f32 	%f27, %f25, %f26, %f24;
	ld.shared.f32 	%f28, [%r61];
	ld.const.f32 	%f29, [%rd19];
	fma.rn.f32 	%f30, %f28, %f29, %f27;
	ld.shared.f32 	%f31, [%r61+4];
	ld.const.f32 	%f32, [%rd19+4];
	fma.rn.f32 	%f33, %f31, %f32, %f30;
	ld.shared.f32 	%f34, [%r61+8];
	ld.const.f32 	%f35, [%rd19+8];
	fma.rn.f32 	%f36, %f34, %f35, %f33;
	ld.shared.f32 	%f37, [%r61+12];
	ld.const.f32 	%f38, [%rd19+12];
	fma.rn.f32 	%f59, %f37, %f38, %f36;
	add.s32 	%r64, %r64, 8;
	add.s32 	%r62, %r62, 8;
	add.s32 	%r61, %r61, 32;
	add.s64 	%rd19, %rd19, 32;
	setp.ne.s32 	%p5, %r62, 0;
	@%p5 bra 	$L__BB7_6;
$L__BB7_7:
	setp.eq.s32 	%p6, %r15, 0;
	@%p6 bra 	$L__BB7_13;
	setp.lt.u32 	%p7, %r15, 4;
	@%p7 bra 	$L__BB7_10;
	add.s32 	%r47, %r37, %r2;
	add.s32 	%r48, %r47, %r64;
	shl.b32 	%r49, %r48, 2;
	add.s32 	%r51, %r40, %r49;
	ld.shared.f32 	%f40, [%r51];
	add.s32 	%r52, %r64, %r37;
	mul.wide.s32 	%rd10, %r52, 4;
	mov.u64 	%rd11, const_stencilWeight;
	add.s64 	%rd12, %rd11, %rd10;
	ld.const.f32 	%f41, [%rd12];
	fma.rn.f32 	%f42, %f40, %f41, %f59;
	ld.shared.f32 	%f43, [%r51+4];
	ld.const.f32 	%f44, [%rd12+4];
	fma.rn.f32 	%f45, %f43, %f44, %f42;
	ld.shared.f32 	%f46, [%r51+8];
	ld.const.f32 	%f47, [%rd12+8];
	fma.rn.f32 	%f48, %f46, %f47, %f45;
	ld.shared.f32 	%f49, [%r51+12];
	ld.const.f32 	%f50, [%rd12+12];
	fma.rn.f32 	%f59, %f49, %f50, %f48;
	add.s32 	%r64, %r64, 4;
$L__BB7_10:
	and.b32  	%r53, %r14, 2;
	setp.eq.s32 	%p8, %r53, 0;
	@%p8 bra 	$L__BB7_13;
	add.s32 	%r68, %r64, %r37;
	add.s32 	%r54, %r68, %r2;
	shl.b32 	%r55, %r54, 2;
	add.s32 	%r67, %r40, %r55;
	cvt.u16.u32 	%rs1, %r37;
	and.b16  	%rs2, %rs1, 1;
	mul.wide.u16 	%r57, %rs2, 2;
	neg.s32 	%r66, %r57;
	mov.u64 	%rd14, const_stencilWeight;
$L__BB7_12:
	.pragma "nounroll";
	mul.wide.s32 	%rd13, %r68, 4;
	add.s64 	%rd15, %rd14, %rd13;
	ld.shared.f32 	%f51, [%r67];
	ld.const.f32 	%f52, [%rd15];
	fma.rn.f32 	%f59, %f51, %f52, %f59;
	add.s32 	%r68, %r68, 1;
	add.s32 	%r67, %r67, 4;
	add.s32 	%r66, %r66, 1;
	setp.ne.s32 	%p9, %r66, 0;
	@%p9 bra 	$L__BB7_12;
$L__BB7_13:
	cvta.to.global.u64 	%rd16, %rd4;
	mul.wide.s32 	%rd17, %r12, 4;
	add.s64 	%rd18, %rd16, %rd17;
	st.global.f32 	[%rd18], %f59;
$L__BB7_14:
	ret;

}


// ===== COMPILED SASS (sm_100) =====

	.target	sm_100

	.elftype	@"ET_EXEC"


//--------------------- .note.nv.tkinfo           --------------------------
	.section	.note.nv.tkinfo,"",@"SHT_NOTE"
	.sectionflags	@"SHF_NOTE_NV_TKINFO"
	.tkinfo
        /*0018*/ 	.word	0x00000002
        /*0030*/ 	.string	""
        /*0030*/ 	.string	"ptxas"
        /*0030*/ 	.string	"Cuda compilation tools, release 13.0, V13.0.88"
        /*0030*/ 	.string	"Build cuda_13.0.r13.0/compiler.36424714_0"
        /*0030*/ 	.string	"-arch sm_100 -m 64 "



//--------------------- .note.nv.cuinfo           --------------------------
	.section	.note.nv.cuinfo,"",@"SHT_NOTE"
	.sectionflags	@"SHF_NOTE_NV_CUINFO"
        /*0018*/ 	.short	0x0002
        /*001a*/ 	.short	0x0064
        /*001c*/ 	.short	0x0082
	.zero		2


//--------------------- .nv.info                  --------------------------
	.section	.nv.info,"",@"SHT_CUDA_INFO"
	.align	4


	//----- nvinfo : EIATTR_REGCOUNT
	.align		4
        /*0000*/ 	.byte	0x04, 0x2f
        /*0002*/ 	.short	(.L_2 - .L_1)
	.align		4
.L_1:
        /*0004*/ 	.word	index@(_Z7stencilPfS_iiS_)
        /*0008*/ 	.word	0x0000001e


	//----- nvinfo : EIATTR_FRAME_SIZE
	.align		4
.L_2:
        /*000c*/ 	.byte	0x04, 0x11
        /*000e*/ 	.short	(.L_4 - .L_3)
	.align		4
.L_3:
        /*0010*/ 	.word	index@(_Z7stencilPfS_iiS_)
        /*0014*/ 	.word	0x00000000


	//----- nvinfo : EIATTR_REGCOUNT
	.align		4
.L_4:
        /*0018*/ 	.byte	0x04, 0x2f
        /*001a*/ 	.short	(.L_6 - .L_5)
	.align		4
.L_5:
        /*001c*/ 	.word	index@(_Z16stencilReadOnly1PfS_iiS_)
        /*0020*/ 	.word	0x0000001e


	//----- nvinfo : EIATTR_FRAME_SIZE
	.align		4
.L_6:
        /*0024*/ 	.byte	0x04, 0x11
        /*0026*/ 	.short	(.L_8 - .L_7)
	.align		4
.L_7:
        /*0028*/ 	.word	index@(_Z16stencilReadOnly1PfS_iiS_)
        /*002c*/ 	.word	0x00000000


	//----- nvinfo : EIATTR_REGCOUNT
	.align		4
.L_8:
        /*0030*/ 	.byte	0x04, 0x2f
        /*0032*/ 	.short	(.L_10 - .L_9)
	.align		4
.L_9:
        /*0034*/ 	.word	index@(_Z16stencilReadOnly2PfS_iiS_)
        /*0038*/ 	.word	0x0000001e


	//----- nvinfo : EIATTR_FRAME_SIZE
	.align		4
.L_10:
        /*003c*/ 	.byte	0x04, 0x11
        /*003e*/ 	.short	(.L_12 - .L_11)
	.align		4
.L_11:
        /*0040*/ 	.word	index@(_Z16stencilReadOnly2PfS_iiS_)
        /*0044*/ 	.word	0x00000000


	//----- nvinfo : EIATTR_REGCOUNT
	.align		4
.L_12:
        /*0048*/ 	.byte	0x04, 0x2f
        /*004a*/ 	.short	(.L_14 - .L_13)
	.align		4
.L_13:
        /*004c*/ 	.word	index@(_Z16stencilReadOnly3PfS_iiS_)
        /*0050*/ 	.word	0x0000001e


	//----- nvinfo : EIATTR_FRAME_SIZE
	.align		4
.L_14:
        /*0054*/ 	.byte	0x04, 0x11
        /*0056*/ 	.short	(.L_16 - .L_15)
	.align		4
.L_15:
        /*0058*/ 	.word	index@(_Z16stencilReadOnly3PfS_iiS_)
        /*005c*/ 	.word	0x00000000


	//----- nvinfo : EIATTR_REGCOUNT
	.align		4
.L_16:
        /*0060*/ 	.byte	0x04, 0x2f
        /*0062*/ 	.short	(.L_18 - .L_17)
	.align		4
.L_17:
        /*0064*/ 	.word	index@(_Z13stencilConst1PfS_ii)
        /*0068*/ 	.word	0x0000001f


	//----- nvinfo : EIATTR_FRAME_SIZE
	.align		4
.L_18:
        /*006c*/ 	.byte	0x04, 0x11
        /*006e*/ 	.short	(.L_20 - .L_19)
	.align		4
.L_19:
        /*0070*/ 	.word	index@(_Z13stencilConst1PfS_ii)
        /*0074*/ 	.word	0x00000000


	//----- nvinfo : EIATTR_REGCOUNT
	.align		4
.L_20:
        /*0078*/ 	.byte	0x04, 0x2f
        /*007a*/ 	.short	(.L_22 - .L_21)
	.align		4
.L_21:
        /*007c*/ 	.word	index@(_Z13stencilConst2PfS_ii)
        /*0080*/ 	.word	0x0000001f


	//----- nvinfo : EIATTR_FRAME_SIZE
	.align		4
.L_22:
        /*0084*/ 	.byte	0x04, 0x11
        /*0086*/ 	.short	(.L_24 - .L_23)
	.align		4
.L_23:
        /*0088*/ 	.word	index@(_Z13stencilConst2PfS_ii)
        /*008c*/ 	.word	0x00000000


	//----- nvinfo : EIATTR_REGCOUNT
	.align		4
.L_24:
        /*0090*/ 	.byte	0x04, 0x2f
        /*0092*/ 	.short	(.L_26 - .L_25)
	.align		4
.L_25:
        /*0094*/ 	.word	index@(_Z14stencilShared1PfS_ii)
        /*0098*/ 	.word	0x00000018


	//----- nvinfo : EIATTR_FRAME_SIZE
	.align		4
.L_26:
        /*009c*/ 	.byte	0x04, 0x11
        /*009e*/ 	.short	(.L_28 - .L_27)
	.align		4
.L_27:
        /*00a0*/ 	.word	index@(_Z14stencilShared1PfS_ii)
        /*00a4*/ 	.word	0x00000000


	//----- nvinfo : EIATTR_REGCOUNT
	.align		4
.L_28:
        /*00a8*/ 	.byte	0x04, 0x2f
        /*00aa*/ 	.short	(.L_30 - .L_29)
	.align		4
.L_29:
        /*00ac*/ 	.word	index@(_Z14stencilShared2PfS_ii)
        /*00b0*/ 	.word	0x00000018


	//----- nvinfo : EIATTR_FRAME_SIZE
	.align		4
.L_30:
        /*00b4*/ 	.byte	0x04, 0x11
        /*00b6*/ 	.short	(.L_32 - .L_31)
	.align		4
.L_31:
        /*00b8*/ 	.word	index@(_Z14stencilShared2PfS_ii)
        /*00bc*/ 	.word	0x00000000


	//----- nvinfo : EIATTR_MIN_STACK_SIZE
	.align		4
.L_32:
        /*00c0*/ 	.byte	0x04, 0x12
        /*00c2*/ 	.short	(.L_34 - .L_33)
	.align		4
.L_33:
        /*00c4*/ 	.word	index@(_Z14stencilShared2PfS_ii)
        /*00c8*/ 	.word	0x00000000


	//----- nvinfo : EIATTR_MIN_STACK_SIZE
	.align		4
.L_34:
        /*00cc*/ 	.byte	0x04, 0x12
        /*00ce*/ 	.short	(.L_36 - .L_35)
	.align		4
.L_35:
        /*00d0*/ 	.word	index@(_Z14stencilShared1PfS_ii)
        /*00d4*/ 	.word	0x00000000


	//----- nvinfo : EIATTR_MIN_STACK_SIZE
	.align		4
.L_36:
        /*00d8*/ 	.byte	0x04, 0x12
        /*00da*/ 	.short	(.L_38 - .L_37)
	.align		4
.L_37:
        /*00dc*/ 	.word	index@(_Z13stencilConst2PfS_ii)
        /*00e0*/ 	.word	0x00000000


	//----- nvinfo : EIATTR_MIN_STACK_SIZE
	.align		4
.L_38:
        /*00e4*/ 	.byte	0x04, 0x12
        /*00e6*/ 	.short	(.L_40 - .L_39)
	.align		4
.L_39:
        /*00e8*/ 	.word	index@(_Z13stencilConst1PfS_ii)
        /*00ec*/ 	.word	0x00000000


	//----- nvinfo : EIATTR_MIN_STACK_SIZE
	.align		4
.L_40:
        /*00f0*/ 	.byte	0x04, 0x12
        /*00f2*/ 	.short	(.L_42 - .L_41)
	.align		4
.L_41:
        /*00f4*/ 	.word	index@(_Z16stencilReadOnly3PfS_iiS_)
        /*00f8*/ 	.word	0x00000000


	//----- nvinfo : EIATTR_MIN_STACK_SIZE
	.align		4
.L_42:
        /*00fc*/ 	.byte	0x04, 0x12
        /*00fe*/ 	.short	(.L_44 - .L_43)
	.align		4
.L_43:
        /*0100*/ 	.word	index@(_Z16stencilReadOnly2PfS_iiS_)
        /*0104*/ 	.word	0x00000000


	//----- nvinfo : EIATTR_MIN_STACK_SIZE
	.align		4
.L_44:
        /*0108*/ 	.byte	0x04, 0x12
        /*010a*/ 	.short	(.L_46 - .L_45)
	.align		4
.L_45:
        /*010c*/ 	.word	index@(_Z16stencilReadOnly1PfS_iiS_)
        /*0110*/ 	.word	0x00000000


	//----- nvinfo : EIATTR_MIN_STACK_SIZE
	.align		4
.L_46:
        /*0114*/ 	.byte	0x04, 0x12
        /*0116*/ 	.short	(.L_48 - .L_47)
	.align		4
.L_47:
        /*0118*/ 	.word	index@(_Z7stencilPfS_iiS_)
        /*011c*/ 	.word	0x00000000
.L_48:


//--------------------- .nv.compat                --------------------------
	.section	.nv.compat,"",@"SHT_CUDA_COMPAT_INFO"
	.align	4
        /*0000*/ 	.byte	0x02, 0x09, 0x00, 0x00, 0x02, 0x02, 0x01, 0x00, 0x02, 0x05, 0x05, 0x00, 0x03, 0x07, 0x01, 0x01
        /*0010*/ 	.byte	0x02, 0x03, 0x00, 0x00, 0x02, 0x06, 0x01, 0x00, 0x04, 0x0b, 0x08, 0x00, 0x09, 0x00, 0x00, 0x00
        /*0020*/ 	.byte	0x00, 0x00, 0x00, 0x00


//--------------------- .nv.info._Z14stencilShared2PfS_ii --------------------------
	.section	.nv.info._Z14stencilShared2PfS_ii,"",@"SHT_CUDA_INFO"
	.sectionflags	@""
	.align	4


	//----- nvinfo : EIATTR_CUDA_API_VERSION
	.align		4
        /*0000*/ 	.byte	0x04, 0x37
        /*0002*/ 	.short	(.L_50 - .L_49)
.L_49:
        /*0004*/ 	.word	0x00000082


	//----- nvinfo : EIATTR_KPARAM_INFO
	.align		4
.L_50:
        /*0008*/ 	.byte	0x04, 0x17
        /*000a*/ 	.short	(.L_52 - .L_51)
.L_51:
        /*000c*/ 	.word	0x00000000
        /*0010*/ 	.short	0x0003
        /*0012*/ 	.short	0x0014
        /*0014*/ 	.byte	0x00, 0xf0, 0x11, 0x00


	//----- nvinfo : EIATTR_KPARAM_INFO
	.align		4
.L_52:
        /*0018*/ 	.byte	0x04, 0x17
        /*001a*/ 	.short	(.L_54 - .L_53)
.L_53:
        /*001c*/ 	.word	0x00000000
        /*0020*/ 	.short	0x0002
        /*0022*/ 	.short	0x0010
        /*0024*/ 	.byte	0x00, 0xf0, 0x11, 0x00


	//----- nvinfo : EIATTR_KPARAM_INFO
	.align		4
.L_54:
        /*0028*/ 	.byte	0x04, 0x17
        /*002a*/ 	.short	(.L_56 - .L_55)
.L_55:
        /*002c*/ 	.word	0x00000000
        /*0030*/ 	.short	0x0001
        /*0032*/ 	.short	0x0008
        /*0034*/ 	.byte	0x00, 0xf5, 0x21, 0x00


	//----- nvinfo : EIATTR_KPARAM_INFO
	.align		4
.L_56:
        /*0038*/ 	.byte	0x04, 0x17
        /*003a*/ 	.short	(.L_58 - .L_57)
.L_57:
        /*003c*/ 	.word	0x00000000
        /*0040*/ 	.short	0x0000
        /*0042*/ 	.short	0x0000
        /*0044*/ 	.byte	0x00, 0xf5, 0x21, 0x00


	//----- nvinfo : EIATTR_SPARSE_MMA_MASK
	.align		4
.L_58:
        /*0048*/ 	.byte	0x03, 0x50
        /*004a*/ 	.short	0x0000


	//----- nvinfo : EIATTR_MAXREG_COUNT
	.align		4
        /*004c*/ 	.byte	0x03, 0x1b
        /*004e*/ 	.short	0x00ff


	//----- nvinfo : EIATTR_NUM_BARRIERS
	.align		4
        /*0050*/ 	.byte	0x02, 0x4c
        /*0052*/ 	.byte	0x01
	.zero		1


	//----- nvinfo : EIATTR_MERCURY_ISA_VERSION
	.align		4
        /*0054*/ 	.byte	0x03, 0x5f
        /*0056*/ 	.short	0x0101


	//----- nvinfo : EIATTR_VRC_CTA_INIT_COUNT
	.align		4
        /*0058*/ 	.byte	0x02, 0x4a
	.zero		1
	.zero		1


	//----- nvinfo : EIATTR_EXIT_INSTR_OFFSETS
	.align		4
        /*005c*/ 	.byte	0x04, 0x1c
        /*005e*/ 	.short	(.L_60 - .L_59)


	//   ....[0]....
.L_59:
        /*0060*/ 	.word	0x000001b0


	//   ....[1]....
        /*0064*/ 	.word	0x000006f0


	//----- nvinfo : EIATTR_CRS_STACK_SIZE
	.align		4
.L_60:
        /*0068*/ 	.byte	0x04, 0x1e
        /*006a*/ 	.short	(.L_62 - .L_61)
.L_61:
        /*006c*/ 	.word	0x00000000


	//----- nvinfo : EIATTR_CBANK_PARAM_SIZE
	.align		4
.L_62:
        /*0070*/ 	.byte	0x03, 0x19
        /*0072*/ 	.short	0x0018


	//----- nvinfo : EIATTR_PARAM_CBANK
	.align		4
        /*0074*/ 	.byte	0x04, 0x0a
        /*0076*/ 	.short	(.L_64 - .L_63)
	.align		4
.L_63:
        /*0078*/ 	.word	index@(.nv.constant0._Z14stencilShared2PfS_ii)
        /*007c*/ 	.short	0x0380
        /*007e*/ 	.short	0x0018


	//----- nvinfo : EIATTR_SW_WAR
	.align		4
.L_64:
        /*0080*/ 	.byte	0x04, 0x36
        /*0082*/ 	.short	(.L_66 - .L_65)
.L_65:
        /*0084*/ 	.word	0x00000008
.L_66:


//--------------------- .nv.info._Z14stencilShared1PfS_ii --------------------------
	.section	.nv.info._Z14stencilShared1PfS_ii,"",@"SHT_CUDA_INFO"
	.sectionflags	@""
	.align	4


	//----- nvinfo : EIATTR_CUDA_API_VERSION
	.align		4
        /*0000*/ 	.byte	0x04, 0x37
        /*0002*/ 	.short	(.L_68 - .L_67)
.L_67:
        /*0004*/ 	.word	0x00000082


	//----- nvinfo : EIATTR_KPARAM_INFO
	.align		4
.L_68:
        /*0008*/ 	.byte	0x04, 0x17
        /*000a*/ 	.short	(.L_70 - .L_69)
.L_69:
        /*000c*/ 	.word	0x00000000
        /*0010*/ 	.short	0x0003
        /*0012*/ 	.short	0x0014
        /*0014*/ 	.byte	0x00, 0xf0, 0x11, 0x00


	//----- nvinfo : EIATTR_KPARAM_INFO
	.align		4
.L_70:
        /*0018*/ 	.byte	0x04, 0x17
        /*001a*/ 	.short	(.L_72 - .L_71)
.L_71:
        /*001c*/ 	.word	0x00000000
        /*0020*/ 	.short	0x0002
        /*0022*/ 	.short	0x0010
        /*0024*/ 	.byte	0x00, 0xf0, 0x11, 0x00


	//----- nvinfo : EIATTR_KPARAM_INFO
	.align		4
.L_72:
        /*0028*/ 	.byte	0x04, 0x17
        /*002a*/ 	.short	(.L_74 - .L_73)
.L_73:
        /*002c*/ 	.word	0x00000000
        /*0030*/ 	.short	0x0001
        /*0032*/ 	.short	0x0008
        /*0034*/ 	.byte	0x00, 0xf5, 0x21, 0x00


	//----- nvinfo : EIATTR_KPARAM_INFO
	.align		4
.L_74:
        /*0038*/ 	.byte	0x04, 0x17
        /*003a*/ 	.short	(.L_76 - .L_75)
.L_75:
        /*003c*/ 	.word	0x00000000
        /*0040*/ 	.short	0x0000
        /*0042*/ 	.short	0x0000
        /*0044*/ 	.byte	0x00, 0xf5, 0x21, 0x00


	//----- nvinfo : EIATTR_SPARSE_MMA_MASK
	.align		4
.L_76:
        /*0048*/ 	.byte	0x03, 0x50
        /*004a*/ 	.short	0x0000


	//----- nvinfo : EIATTR_MAXREG_COUNT
	.align		4
        /*004c*/ 	.byte	0x03, 0x1b
        /*004e*/ 	.short	0x00ff


	//----- nvinfo : EIATTR_NUM_BARRIERS
	.align		4
        /*0050*/ 	.byte	0x02, 0x4c
        /*0052*/ 	.byte	0x01
	.zero		1


	//----- nvinfo : EIATTR_MERCURY_ISA_VERSION
	.align		4
        /*0054*/ 	.byte	0x03, 0x5f
        /*0056*/ 	.short	0x0101


	//----- nvinfo : EIATTR_VRC_CTA_INIT_COUNT
	.align		4
        /*0058*/ 	.byte	0x02, 0x4a
	.zero		1
	.zero		1


	//----- nvinfo : EIATTR_EXIT_INSTR_OFFSETS
	.align		4
        /*005c*/ 	.byte	0x04, 0x1c
        /*005e*/ 	.short	(.L_78 - .L_77)


	//   ....[0]....
.L_77:
        /*0060*/ 	.word	0x000001c0


	//   ....[1]....
        /*0064*/ 	.word	0x00000700


	//----- nvinfo : EIATTR_CRS_STACK_SIZE
	.align		4
.L_78:
        /*0068*/ 	.byte	0x04, 0x1e
        /*006a*/ 	.short	(.L_80 - .L_79)
.L_79:
        /*006c*/ 	.word	0x00000000


	//----- nvinfo : EIATTR_CBANK_PARAM_SIZE
	.align		4
.L_80:
        /*0070*/ 	.byte	0x03, 0x19
        /*0072*/ 	.short	0x0018


	//----- nvinfo : EIATTR_PARAM_CBANK
	.align		4
        /*0074*/ 	.byte	0x04, 0x0a
        /*0076*/ 	.short	(.L_82 - .L_81)
	.align		4
.L_81:
        /*0078*/ 	.word	index@(.nv.constant0._Z14stencilShared1PfS_ii)
        /*007c*/ 	.short	0x0380
        /*007e*/ 	.short	0x0018


	//----- nvinfo : EIATTR_SW_WAR
	.align		4
.L_82:
        /*0080*/ 	.byte	0x04, 0x36
        /*0082*/ 	.short	(.L_84 - .L_83)
.L_83:
        /*0084*/ 	.word	0x00000008
.L_84:


//--------------------- .nv.info._Z13stencilConst2PfS_ii --------------------------
	.section	.nv.info._Z13stencilConst2PfS_ii,"",@"SHT_CUDA_INFO"
	.sectionflags	@""
	.align	4


	//----- nvinfo : EIATTR_CUDA_API_VERSION
	.align		4
        /*0000*/ 	.byte	0x04, 0x37
        /*0002*/ 	.short	(.L_86 - .L_85)
.L_85:
        /*0004*/ 	.word	0x00000082


	//----- nvinfo : EIATTR_KPARAM_INFO
	.align		4
.L_86:
        /*0008*/ 	.byte	0x04, 0x17
        /*000a*/ 	.short	(.L_88 - .L_87)
.L_87:
        /*000c*/ 	.word	0x00000000
        /*0010*/ 	.short	0x0003
        /*0012*/ 	.short	0x0014
        /*0014*/ 	.byte	0x00, 0xf0, 0x11, 0x00


	//----- nvinfo : EIATTR_KPARAM_INFO
	.align		4
.L_88:
        /*0018*/ 	.byte	0x04, 0x17
        /*001a*/ 	.short	(.L_90 - .L_89)
.L_89:
        /*001c*/ 	.word	0x00000000
        /*0020*/ 	.short	0x0002
        /*0022*/ 	.short	0x0010
        /*0024*/ 	.byte	0x00, 0xf0, 0x11, 0x00


	//----- nvinfo : EIATTR_KPARAM_INFO
	.align		4
.L_90:
        /*0028*/ 	.byte	0x04, 0x17
        /*002a*/ 	.short	(.L_92 - .L_91)
.L_91:
        /*002c*/ 	.word	0x00000000
        /*0030*/ 	.short	0x0001
        /*0032*/ 	.short	0x0008
        /*0034*/ 	.byte	0x00, 0xf5, 0x21, 0x00


	//----- nvinfo : EIATTR_KPARAM_INFO
	.align		4
.L_92:
        /*0038*/ 	.byte	0x04, 0x17
        /*003a*/ 	.short	(.L_94 - .L_93)
.L_93:
        /*003c*/ 	.word	0x00000000
        /*0040*/ 	.short	0x0000
        /*0042*/ 	.short	0x0000
        /*0044*/ 	.byte	0x00, 0xf5, 0x21, 0x00


	//----- nvinfo : EIATTR_SPARSE_MMA_MASK
	.align		4
.L_94:
        /*0048*/ 	.byte	0x03, 0x50
        /*004a*/ 	.short	0x0000


	//----- nvinfo : EIATTR_MAXREG_COUNT
	.align		4
        /*004c*/ 	.byte	0x03, 0x1b
        /*004e*/ 	.short	0x00ff


	//----- nvinfo : EIATTR_MERCURY_ISA_VERSION
	.align		4
        /*0050*/ 	.byte	0x03, 0x5f
        /*0052*/ 	.short	0x0101


	//----- nvinfo : EIATTR_VRC_CTA_INIT_COUNT
	.align		4
        /*0054*/ 	.byte	0x02, 0x4a
	.zero		1
	.zero		1


	//----- nvinfo : EIATTR_EXIT_INSTR_OFFSETS
	.align		4
        /*0058*/ 	.byte	0x04, 0x1c
        /*005a*/ 	.short	(.L_96 - .L_95)


	//   ....[0]....
.L_95:
        /*005c*/ 	.word	0x00000090


	//   ....[1]....
        /*0060*/ 	.word	0x000009e0


	//----- nvinfo : EIATTR_CBANK_PARAM_SIZE
	.align		4
.L_96:
        /*0064*/ 	.byte	0x03, 0x19
        /*0066*/ 	.short	0x0018


	//----- nvinfo : EIATTR_PARAM_CBANK
	.align		4
        /*0068*/ 	.byte	0x04, 0x0a
        /*006a*/ 	.short	(.L_98 - .L_97)
	.align		4
.L_97:
        /*006c*/ 	.word	index@(.nv.constant0._Z13stencilConst2PfS_ii)
        /*0070*/ 	.short	0x0380
        /*0072*/ 	.short	0x0018


	//----- nvinfo : EIATTR_SW_WAR
	.align		4
.L_98:
        /*0074*/ 	.byte	0x04, 0x36
        /*0076*/ 	.short	(.L_100 - .L_99)
.L_99:
        /*0078*/ 	.word	0x00000008
.L_100:


//--------------------- .nv.info._Z13stencilConst1PfS_ii --------------------------
	.section	.nv.info._Z13stencilConst1PfS_ii,"",@"SHT_CUDA_INFO"
	.sectionflags	@""
	.align	4


	//----- nvinfo : EIATTR_CUDA_API_VERSION
	.align		4
        /*0000*/ 	.byte	0x04, 0x37
        /*0002*/ 	.short	(.L_102 - .L_101)
.L_101:
        /*0004*/ 	.word	0x00000082


	//----- nvinfo : EIATTR_KPARAM_INFO
	.align		4
.L_102:
        /*0008*/ 	.byte	0x04, 0x17
        /*000a*/ 	.short	(.L_104 - .L_103)
.L_103:
        /*000c*/ 	.word	0x00000000
        /*0010*/ 	.short	0x0003
        /*0012*/ 	.short	0x0014
        /*0014*/ 	.byte	0x00, 0xf0, 0x11, 0x00


	//----- nvinfo : EIATTR_KPARAM_INFO
	.align		4
.L_104:
        /*0018*/ 	.byte	0x04, 0x17
        /*001a*/ 	.short	(.L_106 - .L_105)
.L_105:
        /*001c*/ 	.word	0x00000000
        /*0020*/ 	.short	0x0002
        /*0022*/ 	.short	0x0010
        /*0024*/ 	.byte	0x00, 0xf0, 0x11, 0x00


	//----- nvinfo : EIATTR_KPARAM_INFO
	.align		4
.L_106:
        /*0028*/ 	.byte	0x04, 0x17
        /*002a*/ 	.short	(.L_108 - .L_107)
.L_107:
        /*002c*/ 	.word	0x00000000
        /*0030*/ 	.short	0x0001
        /*0032*/ 	.short	0x0008
        /*0034*/ 	.byte	0x00, 0xf5, 0x21, 0x00


	//----- nvinfo : EIATTR_KPARAM_INFO
	.align		4
.L_108:
        /*0038*/ 	.byte	0x04, 0x17
        /*003a*/ 	.short	(.L_110 - .L_109)
.L_109:
        /*003c*/ 	.word	0x00000000
        /*0040*/ 	.short	0x0000
        /*0042*/ 	.short	0x0000
        /*0044*/ 	.byte	0x00, 0xf5, 0x21, 0x00


	//----- nvinfo : EIATTR_SPARSE_MMA_MASK
	.align		4
.L_110:
        /*0048*/ 	.byte	0x03, 0x50
        /*004a*/ 	.short	0x0000


	//----- nvinfo : EIATTR_MAXREG_COUNT
	.align		4
        /*004c*/ 	.byte	0x03, 0x1b
        /*004e*/ 	.short	0x00ff


	//----- nvinfo : EIATTR_MERCURY_ISA_VERSION
	.align		4
        /*0050*/ 	.byte	0x03, 0x5f
        /*0052*/ 	.short	0x0101


	//----- nvinfo : EIATTR_VRC_CTA_INIT_COUNT
	.align		4
        /*0054*/ 	.byte	0x02, 0x4a
	.zero		1
	.zero		1


	//----- nvinfo : EIATTR_EXIT_INSTR_OFFSETS
	.align		4
        /*0058*/ 	.byte	0x04, 0x1c
        /*005a*/ 	.short	(.L_112 - .L_111)


	//   ....[0]....
.L_111:
        /*005c*/ 	.word	0x00000090


	//   ....[1]....
        /*0060*/ 	.word	0x000009e0


	//----- nvinfo : EIATTR_CBANK_PARAM_SIZE
	.align		4
.L_112:
        /*0064*/ 	.byte	0x03, 0x19
        /*0066*/ 	.short	0x0018


	//----- nvinfo : EIATTR_PARAM_CBANK
	.align		4
        /*0068*/ 	.byte	0x04, 0x0a
        /*006a*/ 	.short	(.L_114 - .L_113)
	.align		4
.L_113:
        /*006c*/ 	.word	index@(.nv.constant0._Z13stencilConst1PfS_ii)
        /*0070*/ 	.short	0x0380
        /*0072*/ 	.short	0x0018


	//----- nvinfo : EIATTR_SW_WAR
	.align		4
.L_114:
        /*0074*/ 	.byte	0x04, 0x36
        /*0076*/ 	.short	(.L_116 - .L_115)
.L_115:
        /*0078*/ 	.word	0x00000008
.L_116:


//--------------------- .nv.info._Z16stencilReadOnly3PfS_iiS_ --------------------------
	.section	.nv.info._Z16stencilReadOnly3PfS_iiS_,"",@"SHT_CUDA_INFO"
	.sectionflags	@""
	.align	4


	//----- nvinfo : EIATTR_CUDA_API_VERSION
	.align		4
        /*0000*/ 	.byte	0x04, 0x37
        /*0002*/ 	.short	(.L_118 - .L_117)
.L_117:
        /*0004*/ 	.word	0x00000082


	//----- nvinfo : EIATTR_KPARAM_INFO
	.align		4
.L_118:
        /*0008*/ 	.byte	0x04, 0x17
        /*000a*/ 	.short	(.L_120 - .L_119)
.L_119:
        /*000c*/ 	.word	0x00000000
        /*0010*/ 	.short	0x0004
        /*0012*/ 	.short	0x0018
        /*0014*/ 	.byte	0x00, 0xf5, 0x21, 0x00


	//----- nvinfo : EIATTR_KPARAM_INFO
	.align		4
.L_120:
        /*0018*/ 	.byte	0x04, 0x17
        /*001a*/ 	.short	(.L_122 - .L_121)
.L_121:
        /*001c*/ 	.word	0x00000000
        /*0020*/ 	.short	0x0003
        /*0022*/ 	.short	0x0014
        /*0024*/ 	.byte	0x00, 0xf0, 0x11, 0x00


	//----- nvinfo : EIATTR_KPARAM_INFO
	.align		4
.L_122:
        /*0028*/ 	.byte	0x04, 0x17
        /*002a*/ 	.short	(.L_124 - .L_123)
.L_123:
        /*002c*/ 	.word	0x00000000
        /*0030*/ 	.short	0x0002
        /*0032*/ 	.short	0x0010
        /*0034*/ 	.byte	0x00, 0xf0, 0x11, 0x00


	//----- nvinfo : EIATTR_KPARAM_INFO
	.align		4
.L_124:
        /*0038*/ 	.byte	0x04, 0x17
        /*003a*/ 	.short	(.L_126 - .L_125)
.L_125:
        /*003c*/ 	.word	0x00000000
        /*0040*/ 	.short	0x0001
        /*0042*/ 	.short	0x0008
        /*0044*/ 	.byte	0x00, 0xf5, 0x21, 0x00


	//----- nvinfo : EIATTR_KPARAM_INFO
	.align		4
.L_126:
        /*0048*/ 	.byte	0x04, 0x17
        /*004a*/ 	.short	(.L_128 - .L_127)
.L_127:
        /*004c*/ 	.word	0x00000000
        /*0050*/ 	.short	0x0000
        /*0052*/ 	.short	0x0000
        /*0054*/ 	.byte	0x00, 0xf5, 0x21, 0x00


	//----- nvinfo : EIATTR_SPARSE_MMA_MASK
	.align		4
.L_128:
        /*0058*/ 	.byte	0x03, 0x50
        /*005a*/ 	.short	0x0000


	//----- nvinfo : EIATTR_MAXREG_COUNT
	.align		4
        /*005c*/ 	.byte	0x03, 0x1b
        /*005e*/ 	.short	0x00ff


	//----- nvinfo : EIATTR_MERCURY_ISA_VERSION
	.align		4
        /*0060*/ 	.byte	0x03, 0x5f
        /*0062*/ 	.short	0x0101


	//----- nvinfo : EIATTR_VRC_CTA_INIT_COUNT
	.align		4
        /*0064*/ 	.byte	0x02, 0x4a
	.zero		1
	.zero		1


	//----- nvinfo : EIATTR_EXIT_INSTR_OFFSETS
	.align		4
        /*0068*/ 	.byte	0x04, 0x1c
        /*006a*/ 	.short	(.L_130 - .L_129)


	//   ....[0]....
.L_129:
        /*006c*/ 	.word	0x00000090


	//   ....[1]....
        /*0070*/ 	.word	0x00000ae0


	//----- nvinfo : EIATTR_CBANK_PARAM_SIZE
	.align		4
.L_130:
        /*0074*/ 	.byte	0x03, 0x19
        /*0076*/ 	.short	0x0020


	//----- nvinfo : EIATTR_PARAM_CBANK
	.align		4
        /*0078*/ 	.byte	0x04, 0x0a
        /*007a*/ 	.short	(.L_132 - .L_131)
	.align		4
.L_131:
        /*007c*/ 	.word	index@(.nv.constant0._Z16stencilReadOnly3PfS_iiS_)
        /*0080*/ 	.short	0x0380
        /*0082*/ 	.short	0x0020


	//----- nvinfo : EIATTR_SW_WAR
	.align		4
.L_132:
        /*0084*/ 	.byte	0x04, 0x36
        /*0086*/ 	.short	(.L_134 - .L_133)
.L_133:
        /*0088*/ 	.word	0x00000008
.L_134:


//--------------------- .nv.info._Z16stencilReadOnly2PfS_iiS_ --------------------------
	.section	.nv.info._Z16stencilReadOnly2PfS_iiS_,"",@"SHT_CUDA_INFO"
	.sectionflags	@""
	.align	4


	//----- nvinfo : EIATTR_CUDA_API_VERSION
	.align		4
        /*0000*/ 	.byte	0x04, 0x37
        /*0002*/ 	.short	(.L_136 - .L_135)
.L_135:
        /*0004*/ 	.word	0x00000082


	//----- nvinfo : EIATTR_KPARAM_INFO
	.align		4
.L_136:
        /*0008*/ 	.byte	0x04, 0x17
        /*000a*/ 	.short	(.L_138 - .L_137)
.L_137:
        /*000c*/ 	.word	0x00000000
        /*0010*/ 	.short	0x0004
        /*0012*/ 	.short	0x0018
        /*0014*/ 	.byte	0x00, 0xf5, 0x21, 0x00


	//----- nvinfo : EIATTR_KPARAM_INFO
	.align		4
.L_138:
        /*0018*/ 	.byte	0x04, 0x17
        /*001a*/ 	.short	(.L_140 - .L_139)
.L_139:
        /*001c*/ 	.word	0x00000000
        /*0020*/ 	.short	0x0003
        /*0022*/ 	.short	0x0014
        /*0024*/ 	.byte	0x00, 0xf0, 0x11, 0x00


	//----- nvinfo : EIATTR_KPARAM_INFO
	.align		4
.L_140:
        /*0028*/ 	.byte	0x04, 0x17
        /*002a*/ 	.short	(.L_142 - .L_141)
.L_141:
        /*002c*/ 	.word	0x00000000
        /*0030*/ 	.short	0x0002
        /*0032*/ 	.short	0x0010
        /*0034*/ 	.byte	0x00, 0xf0, 0x11, 0x00


	//----- nvinfo : EIATTR_KPARAM_INFO
	.align		4
.L_142:
        /*0038*/ 	.byte	0x04, 0x17
        /*003a*/ 	.short	(.L_144 - .L_143)
.L_143:
        /*003c*/ 	.word	0x00000000
        /*0040*/ 	.short	0x0001
        /*0042*/ 	.short	0x0008
        /*0044*/ 	.byte	0x00, 0xf5, 0x21, 0x00


	//----- nvinfo : EIATTR_KPARAM_INFO
	.align		4
.L_144:
        /*0048*/ 	.byte	0x04, 0x17
        /*004a*/ 	.short	(.L_146 - .L_145)
.L_145:
        /*004c*/ 	.word	0x00000000
        /*0050*/ 	.short	0x0000
        /*0052*/ 	.short	0x0000
        /*0054*/ 	.byte	0x00, 0xf5, 0x21, 0x00


	//----- nvinfo : EIATTR_SPARSE_MMA_MASK
	.align		4
.L_146:
        /*0058*/ 	.byte	0x03, 0x50
        /*005a*/ 	.short	0x0000


	//----- nvinfo : EIATTR_MAXREG_COUNT
	.align		4
        /*005c*/ 	.byte	0x03, 0x1b
        /*005e*/ 	.short	0x00ff


	//----- nvinfo : EIATTR_MERCURY_ISA_VERSION
	.align		4
        /*0060*/ 	.byte	0x03, 0x5f
        /*0062*/ 	.short	0x0101


	//----- nvinfo : EIATTR_VRC_CTA_INIT_COUNT
	.align		4
        /*0064*/ 	.byte	0x02, 0x4a
	.zero		1
	.zero		1


	//----- nvinfo : EIATTR_EXIT_INSTR_OFFSETS
	.align		4
        /*0068*/ 	.byte	0x04, 0x1c
        /*006a*/ 	.short	(.L_148 - .L_147)


	//   ....[0]....
.L_147:
        /*006c*/ 	.word	0x00000090


	//   ....[1]....
        /*0070*/ 	.word	0x00000ae0


	//----- nvinfo : EIATTR_CBANK_PARAM_SIZE
	.align		4
.L_148:
        /*0074*/ 	.byte	0x03, 0x19
        /*0076*/ 	.short	0x0020


	//----- nvinfo : EIATTR_PARAM_CBANK
	.align		4
        /*0078*/ 	.byte	0x04, 0x0a
        /*007a*/ 	.short	(.L_150 - .L_149)
	.align		4
.L_149:
        /*007c*/ 	.word	index@(.nv.constant0._Z16stencilReadOnly2PfS_iiS_)
        /*0080*/ 	.short	0x0380
        /*0082*/ 	.short	0x0020


	//----- nvinfo : EIATTR_SW_WAR
	.align		4
.L_150:
        /*0084*/ 	.byte	0x04, 0x36
        /*0086*/ 	.short	(.L_152 - .L_151)
.L_151:
        /*0088*/ 	.word	0x00000008
.L_152:


//--------------------- .nv.info._Z16stencilReadOnly1PfS_iiS_ --------------------------
	.section	.nv.info._Z16stencilReadOnly1PfS_iiS_,"",@"SHT_CUDA_INFO"
	.sectionflags	@""
	.align	4


	//----- nvinfo : EIATTR_CUDA_API_VERSION
	.align		4
        /*0000*/ 	.byte	0x04, 0x37
        /*0002*/ 	.short	(.L_154 - .L_153)
.L_153:
        /*0004*/ 	.word	0x00000082


	//----- nvinfo : EIATTR_KPARAM_INFO
	.align		4
.L_154:
        /*0008*/ 	.byte	0x04, 0x17
        /*000a*/ 	.short	(.L_156 - .L_155)
.L_155:
        /*000c*/ 	.word	0x00000000
        /*0010*/ 	.short	0x0004
        /*0012*/ 	.short	0x0018
        /*0014*/ 	.byte	0x00, 0xf5, 0x21, 0x00


	//----- nvinfo : EIATTR_KPARAM_INFO
	.align		4
.L_156:
        /*0018*/ 	.byte	0x04, 0x17
        /*001a*/ 	.short	(.L_158 - .L_157)
.L_157:
        /*001c*/ 	.word	0x00000000
        /*0020*/ 	.short	0x0003
        /*0022*/ 	.short	0x0014
        /*0024*/ 	.byte	0x00, 0xf0, 0x11, 0x00


	//----- nvinfo : EIATTR_KPARAM_INFO
	.align		4
.L_158:
        /*0028*/ 	.byte	0x04, 0x17
        /*002a*/ 	.short	(.L_160 - .L_159)
.L_159:
        /*002c*/ 	.word	0x00000000
        /*0030*/ 	.short	0x0002
        /*0032*/ 	.short	0x0010
        /*0034*/ 	.byte	0x00, 0xf0, 0x11, 0x00


	//----- nvinfo : EIATTR_KPARAM_INFO
	.align		4
.L_160:
        /*0038*/ 	.byte	0x04, 0x17
        /*003a*/ 	.short	(.L_162 - .L_161)
.L_161:
        /*003c*/ 	.word	0x00000000
        /*0040*/ 	.short	0x0001
        /*0042*/ 	.short	0x0008
        /*0044*/ 	.byte	0x00, 0xf5, 0x21, 0x00


	//----- nvinfo : EIATTR_KPARAM_INFO
	.align		4
.L_162:
        /*0048*/ 	.byte	0x04, 0x17
        /*004a*/ 	.short	(.L_164 - .L_163)
.L_163:
        /*004c*/ 	.word	0x00000000
        /*0050*/ 	.short	0x0000
        /*0052*/ 	.short	0x0000
        /*0054*/ 	.byte	0x00, 0xf5, 0x21, 0x00


	//----- nvinfo : EIATTR_SPARSE_MMA_MASK
	.align		4
.L_164:
        /*0058*/ 	.byte	0x03, 0x50
        /*005a*/ 	.short	0x0000


	//----- nvinfo : EIATTR_MAXREG_COUNT
	.align		4
        /*005c*/ 	.byte	0x03, 0x1b
        /*005e*/ 	.short	0x00ff


	//----- nvinfo : EIATTR_MERCURY_ISA_VERSION
	.align		4
        /*0060*/ 	.byte	0x03, 0x5f
        /*0062*/ 	.short	0x0101


	//----- nvinfo : EIATTR_VRC_CTA_INIT_COUNT
	.align		4
        /*0064*/ 	.byte	0x02, 0x4a
	.zero		1
	.zero		1


	//----- nvinfo : EIATTR_EXIT_INSTR_OFFSETS
	.align		4
        /*0068*/ 	.byte	0x04, 0x1c
        /*006a*/ 	.short	(.L_166 - .L_165)


	//   ....[0]....
.L_165:
        /*006c*/ 	.word	0x00000090


	//   ....[1]....
        /*0070*/ 	.word	0x00000ae0


	//----- nvinfo : EIATTR_CBANK_PARAM_SIZE
	.align		4
.L_166:
        /*0074*/ 	.byte	0x03, 0x19
        /*0076*/ 	.short	0x0020


	//----- nvinfo : EIATTR_PARAM_CBANK
	.align		4
        /*0078*/ 	.byte	0x04, 0x0a
        /*007a*/ 	.short	(.L_168 - .L_167)
	.align		4
.L_167:
        /*007c*/ 	.word	index@(.nv.constant0._Z16stencilReadOnly1PfS_iiS_)
        /*0080*/ 	.short	0x0380
        /*0082*/ 	.short	0x0020


	//----- nvinfo : EIATTR_SW_WAR
	.align		4
.L_168:
        /*0084*/ 	.byte	0x04, 0x36
        /*0086*/ 	.short	(.L_170 - .L_169)
.L_169:
        /*0088*/ 	.word	0x00000008
.L_170:


//--------------------- .nv.info._Z7stencilPfS_iiS_ --------------------------
	.section	.nv.info._Z7stencilPfS_iiS_,"",@"SHT_CUDA_INFO"
	.sectionflags	@""
	.align	4


	//----- nvinfo : EIATTR_CUDA_API_VERSION
	.align		4
        /*0000*/ 	.byte	0x04, 0x37
        /*0002*/ 	.short	(.L_172 - .L_171)
.L_171:
        /*0004*/ 	.word	0x00000082


	//----- nvinfo : EIATTR_KPARAM_INFO
	.align		4
.L_172:
        /*0008*/ 	.byte	0x04, 0x17
        /*000a*/ 	.short	(.L_174 - .L_173)
.L_173:
        /*000c*/ 	.word	0x00000000
        /*0010*/ 	.short	0x0004
        /*0012*/ 	.short	0x0018
        /*0014*/ 	.byte	0x00, 0xf5, 0x21, 0x00


	//----- nvinfo : EIATTR_KPARAM_INFO
	.align		4
.L_174:
        /*0018*/ 	.byte	0x04, 0x17
        /*001a*/ 	.short	(.L_176 - .L_175)
.L_175:
        /*001c*/ 	.word	0x00000000
        /*0020*/ 	.short	0x0003
        /*0022*/ 	.short	0x0014
        /*0024*/ 	.byte	0x00, 0xf0, 0x11, 0x00


	//----- nvinfo : EIATTR_KPARAM_INFO
	.align		4
.L_176:
        /*0028*/ 	.byte	0x04, 0x17
        /*002a*/ 	.short	(.L_178 - .L_177)
.L_177:
        /*002c*/ 	.word	0x00000000
        /*0030*/ 	.short	0x0002
        /*0032*/ 	.short	0x0010
        /*0034*/ 	.byte	0x00, 0xf0, 0x11, 0x00


	//----- nvinfo : EIATTR_KPARAM_INFO
	.align		4
.L_178:
        /*0038*/ 	.byte	0x04, 0x17
        /*003a*/ 	.short	(.L_180 - .L_179)
.L_179:
        /*003c*/ 	.word	0x00000000
        /*0040*/ 	.short	0x0001
        /*0042*/ 	.short	0x0008
        /*0044*/ 	.byte	0x00, 0xf5, 0x21, 0x00


	//----- nvinfo : EIATTR_KPARAM_INFO
	.align		4
.L_180:
        /*0048*/ 	.byte	0x04, 0x17
        /*004a*/ 	.short	(.L_182 - .L_181)
.L_181:
        /*004c*/ 	.word	0x00000000
        /*0050*/ 	.short	0x0000
        /*0052*/ 	.short	0x0000
        /*0054*/ 	.byte	0x00, 0xf5, 0x21, 0x00


	//----- nvinfo : EIATTR_SPARSE_MMA_MASK
	.align		4
.L_182:
        /*0058*/ 	.byte	0x03, 0x50
        /*005a*/ 	.short	0x0000


	//----- nvinfo : EIATTR_MAXREG_COUNT
	.align		4
        /*005c*/ 	.byte	0x03, 0x1b
        /*005e*/ 	.short	0x00ff


	//----- nvinfo : EIATTR_MERCURY_ISA_VERSION
	.align		4
        /*0060*/ 	.byte	0x03, 0x5f
        /*0062*/ 	.short	0x0101


	//----- nvinfo : EIATTR_VRC_CTA_INIT_COUNT
	.align		4
        /*0064*/ 	.byte	0x02, 0x4a
	.zero		1
	.zero		1


	//----- nvinfo : EIATTR_EXIT_INSTR_OFFSETS
	.align		4
        /*0068*/ 	.byte	0x04, 0x1c
        /*006a*/ 	.short	(.L_184 - .L_183)


	//   ....[0]....
.L_183:
        /*006c*/ 	.word	0x00000090


	//   ....[1]....
        /*0070*/ 	.word	0x00000ae0


	//----- nvinfo : EIATTR_CBANK_PARAM_SIZE
	.align		4
.L_184:
        /*0074*/ 	.byte	0x03, 0x19
        /*0076*/ 	.short	0x0020


	//----- nvinfo : EIATTR_PARAM_CBANK
	.align		4
        /*0078*/ 	.byte	0x04, 0x0a
        /*007a*/ 	.short	(.L_186 - .L_185)
	.align		4
.L_185:
        /*007c*/ 	.word	index@(.nv.constant0._Z7stencilPfS_iiS_)
        /*0080*/ 	.short	0x0380
        /*0082*/ 	.short	0x0020


	//----- nvinfo : EIATTR_SW_WAR
	.align		4
.L_186:
        /*0084*/ 	.byte	0x04, 0x36
        /*0086*/ 	.short	(.L_188 - .L_187)
.L_187:
        /*0088*/ 	.word	0x00000008
.L_188:


//--------------------- .nv.callgraph             --------------------------
	.section	.nv.callgraph,"",@"SHT_CUDA_CALLGRAPH"
	.align	4
	.sectionentsize	8
	.align		4
        /*0000*/ 	.word	0x00000000
	.align		4
        /*0004*/ 	.word	0xffffffff
	.align		4
        /*0008*/ 	.word	0x00000000
	.align		4
        /*000c*/ 	.word	0xfffffffe
	.align		4
        /*0010*/ 	.word	0x00000000
	.align		4
        /*0014*/ 	.word	0xfffffffd
	.align		4
        /*0018*/ 	.word	0x00000000
	.align		4
        /*001c*/ 	.word	0xfffffffc


//--------------------- .nv.constant3             --------------------------
	.section	.nv.constant3,"a",@progbits
	.align	4
.nv.constant3:
	.type		const_stencilWeight,@object
	.size		const_stencilWeight,(.L_0 - const_stencilWeight)
const_stencilWeight:
	.zero		40000
.L_0:


//--------------------- .text._Z14stencilShared2PfS_ii --------------------------
	.section	.text._Z14stencilShared2PfS_ii,"ax",@progbits
	.align	128
        .global         _Z14stencilShared2PfS_ii
        .type           _Z14stencilShared2PfS_ii,@function
        .size           _Z14stencilShared2PfS_ii,(.L_x_58 - _Z14stencilShared2PfS_ii)
        .other          _Z14stencilShared2PfS_ii,@"STO_CUDA_ENTRY STV_DEFAULT"
_Z14stencilShared2PfS_ii:
.text._Z14stencilShared2PfS_ii:
[----:B------:R-:W-:Y:S01]  /*0000*/  LDC R1, c[0x0][0x37c] ;  /* 0x0000df00ff017b82 */ /* 0x000fe20000000800 */
[----:B------:R-:W0:Y:S07]  /*0010*/  S2R R0, SR_TID.X ;  /* 0x0000000000007919 */ /* 0x000e2e0000002100 */
[----:B------:R-:W1:Y:S01]  /*0020*/  S2UR UR5, SR_CgaCtaId ;  /* 0x00000000000579c3 */ /* 0x000e620000008800 */
[----:B------:R-:W2:Y:S01]  /*0030*/  LDCU UR7, c[0x0][0x360] ;  /* 0x00006c00ff0777ac */ /* 0x000ea20008000800 */
[----:B------:R-:W-:Y:S01]  /*0040*/  BSSY.RECONVERGENT B0, `(.L_x_0) ;  /* 0x0000013000007945 */ /* 0x000fe20003800200 */
[----:B------:R-:W-:Y:S01]  /*0050*/  UMOV UR4, 0x400 ;  /* 0x0000040000047882 */ /* 0x000fe20000000000 */
[----:B------:R-:W3:Y:S04]  /*0060*/  LDCU.64 UR12, c[0x0][0x358] ;  /* 0x00006b00ff0c77ac */ /* 0x000ee80008000a00 */
[----:B------:R-:W2:Y:S08]  /*0070*/  S2UR UR6, SR_CTAID.X ;  /* 0x00000000000679c3 */ /* 0x000eb00000002500 */
[----:B------:R-:W4:Y:S01]  /*0080*/  LDC.64 R4, c[0x0][0x380] ;  /* 0x0000e000ff047b82 */ /* 0x000f220000000a00 */
[----:B-1----:R-:W-:-:S06]  /*0090*/  ULEA UR5, UR5, UR4, 0x18 ;  /* 0x0000000405057291 */ /* 0x002fcc000f8ec0ff */
[----:B0-----:R-:W-:Y:S01]  /*00a0*/  LEA R6, R0, UR5, 0x2 ;  /* 0x0000000500067c11 */ /* 0x001fe2000f8e10ff */
[----:B--2---:R-:W-:Y:S01]  /*00b0*/  UIMAD UR4, UR6, UR7, URZ ;  /* 0x00000007060472a4 */ /* 0x004fe2000f8e02ff */
[----:B------:R-:W-:Y:S02]  /*00c0*/  IMAD.MOV.U32 R8, RZ, RZ, R0 ;  /* 0x000000ffff087224 */ /* 0x000fe400078e0000 */
[----:B------:R-:W-:-:S03]  /*00d0*/  MOV R7, R6 ;  /* 0x0000000600077202 */ /* 0x000fc60000000f00 */
[----:B---3--:R-:W-:-:S07]  /*00e0*/  LEA R9, R0, UR4, 0x1 ;  /* 0x0000000400097c11 */ /* 0x008fce000f8e08ff */
.L_x_1:
[----:B----4-:R-:W-:-:S06]  /*00f0*/  IMAD.WIDE R2, R9, 0x4, R4 ;  /* 0x0000000409027825 */ /* 0x010fcc00078e0204 */
[----:B------:R-:W2:Y:S01]  /*0100*/  LDG.E R2, desc[UR12][R2.64] ;  /* 0x0000000c02027981 */ /* 0x000ea2000c1e1900 */
[C---:B------:R-:W-:Y:S01]  /*0110*/  ISETP.GE.U32.AND P0, PT, R8.reuse, 0x15, PT ;  /* 0x000000150800780c */ /* 0x040fe20003f06070 */
[----:B------:R-:W-:Y:S01]  /*0120*/  VIADD R8, R8, 0x400 ;  /* 0x0000040008087836 */ /* 0x000fe20000000000 */
[----:B------:R-:W-:Y:S01]  /*0130*/  IADD3 R9, PT, PT, R9, 0x400, RZ ;  /* 0x0000040009097810 */ /* 0x000fe20007ffe0ff */
[----:B--2---:R0:W-:Y:S02]  /*0140*/  STS [R7], R2 ;  /* 0x0000000207007388 */ /* 0x0041e40000000800 */
[----:B0-----:R-:W-:-:S08]  /*0150*/  VIADD R7, R7, 0x1000 ;  /* 0x0000100007077836 */ /* 0x001fd00000000000 */
[----:B------:R-:W-:Y:S05]  /*0160*/  @!P0 BRA `(.L_x_1) ;  /* 0xfffffffc00e08947 */ /* 0x000fea000383ffff */
[----:B------:R-:W-:Y:S05]  /*0170*/  BSYNC.RECONVERGENT B0 ;  /* 0x0000000000007941 */ /* 0x000fea0003800200 */
.L_x_0:
[----:B------:R-:W0:Y:S02]  /*0180*/  LDC.64 R2, c[0x0][0x390] ;  /* 0x0000e400ff027b82 */ /* 0x000e240000000a00 */
[----:B0-----:R-:W-:-:S04]  /*0190*/  IADD3 R5, PT, PT, R3, UR4, R0 ;  /* 0x0000000403057c10 */ /* 0x001fc8000fffe000 */
[----:B------:R-:W-:-:S13]  /*01a0*/  ISETP.GE.AND P0, PT, R5, R2, PT ;  /* 0x000000020500720c */ /* 0x000fda0003f06270 */
[----:B------:R-:W-:Y:S05]  /*01b0*/  @P0 EXIT ;  /* 0x000000000000094d */ /* 0x000fea0003800000 */
[----:B------:R-:W-:Y:S01]  /*01c0*/  BAR.SYNC.DEFER_BLOCKING 0x0 ;  /* 0x0000000000007b1d */ /* 0x000fe20000010000 */
[----:B------:R-:W-:Y:S01]  /*01d0*/  ISETP.GE.AND P0, PT, R3, 0x1, PT ;  /* 0x000000010300780c */ /* 0x000fe20003f06270 */
[----:B------:R-:W-:-:S12]  /*01e0*/  HFMA2 R4, -RZ, RZ, 0, 0 ;  /* 0x00000000ff047431 */ /* 0x000fd800000001ff */
[----:B------:R-:W-:Y:S05]  /*01f0*/  @!P0 BRA `(.L_x_2) ;  /* 0x0000000400308947 */ /* 0x000fea0003800000 */
[C---:B------:R-:W-:Y:S01]  /*0200*/  ISETP.GE.U32.AND P1, PT, R3.reuse, 0x4, PT ;  /* 0x000000040300780c */ /* 0x040fe20003f26070 */
[C---:B------:R-:W-:Y:S01]  /*0210*/  IMAD.SHL.U32 R10, R3.reuse, 0x2, RZ ;  /* 0x00000002030a7824 */ /* 0x040fe200078e00ff */
[----:B------:R-:W-:Y:S01]  /*0220*/  IADD3 R2, PT, PT, -R3, RZ, RZ ;  /* 0x000000ff03027210 */ /* 0x000fe20007ffe1ff */
[----:B------:R-:W-:-:S03]  /*0230*/  IMAD.MOV.U32 R4, RZ, RZ, RZ ;  /* 0x000000ffff047224 */ /* 0x000fc600078e00ff */
[----:B------:R-:W-:-:S04]  /*0240*/  LOP3.LUT R12, R10, 0x6, RZ, 0xc0, !PT ;  /* 0x000000060a0c7812 */ /* 0x000fc800078ec0ff */
[----:B------:R-:W-:-:S03]  /*0250*/  ISETP.NE.AND P0, PT, R12, RZ, PT ;  /* 0x000000ff0c00720c */ /* 0x000fc60003f05270 */
[----:B------:R-:W-:Y:S10]  /*0260*/  @!P1 BRA `(.L_x_3) ;  /* 0x00000000007c9947 */ /* 0x000ff40003800000 */
[----:B------:R-:W-:Y:S01]  /*0270*/  LOP3.LUT R7, R10, 0xfffffff8, RZ, 0xc0, !PT ;  /* 0xfffffff80a077812 */ /* 0x000fe200078ec0ff */
[----:B------:R-:W-:Y:S01]  /*0280*/  IMAD.MOV.U32 R4, RZ, RZ, RZ ;  /* 0x000000ffff047224 */ /* 0x000fe200078e00ff */
[----:B------:R-:W-:Y:S01]  /*0290*/  IADD3 R6, PT, PT, R6, 0x10, RZ ;  /* 0x0000001006067810 */ /* 0x000fe20007ffe0ff */
[----:B------:R-:W-:Y:S01]  /*02a0*/  UMOV UR4, 0x10 ;  /* 0x0000001000047882 */ /* 0x000fe20000000000 */
[----:B------:R-:W-:-:S07]  /*02b0*/  IADD3 R7, PT, PT, -R7, RZ, RZ ;  /* 0x000000ff07077210 */ /* 0x000fce0007ffe1ff */
.L_x_4:
[----:B------:R-:W0:Y:S01]  /*02c0*/  LDS R9, [R6+-0x10] ;  /* 0xfffff00006097984 */ /* 0x000e220000000800 */
[----:B------:R-:W0:Y:S01]  /*02d0*/  LDCU.64 UR6, c[0x3][UR4+-0x10] ;  /* 0x00fffe00040677ac */ /* 0x000e220008000a00 */
[----:B------:R-:W-:Y:S01]  /*02e0*/  VIADD R7, R7, 0x8 ;  /* 0x0000000807077836 */ /* 0x000fe20000000000 */
[----:B------:R-:W-:Y:S01]  /*02f0*/  IADD3 R2, PT, PT, R2, 0x8, RZ ;  /* 0x0000000802027810 */ /* 0x000fe20007ffe0ff */
[----:B------:R-:W1:Y:S01]  /*0300*/  LDS R8, [R6+-0xc] ;  /* 0xfffff40006087984 */ /* 0x000e620000000800 */
[----:B------:R-:W2:Y:S02]  /*0310*/  LDCU.64 UR8, c[0x3][UR4+-0x8] ;  /* 0x00ffff00040877ac */ /* 0x000ea40008000a00 */
[----:B------:R-:W-:Y:S01]  /*0320*/  ISETP.NE.AND P1, PT, R7, RZ, PT ;  /* 0x000000ff0700720c */ /* 0x000fe20003f25270 */
[----:B------:R-:W2:Y:S01]  /*0330*/  LDS R11, [R6+-0x8] ;  /* 0xfffff800060b7984 */ /* 0x000ea20000000800 */
[----:B------:R-:W3:Y:S03]  /*0340*/  LDCU.64 UR10, c[0x3][UR4] ;  /* 0x00c00000040a77ac */ /* 0x000ee60008000a00 */
[----:B------:R-:W4:Y:S04]  /*0350*/  LDS R13, [R6+-0x4] ;  /* 0xfffffc00060d7984 */ /* 0x000f280000000800 */
[----:B------:R-:W3:Y:S04]  /*0360*/  LDS R15, [R6] ;  /* 0x00000000060f7984 */ /* 0x000ee80000000800 */
[----:B------:R-:W5:Y:S04]  /*0370*/  LDS R17, [R6+0x4] ;  /* 0x0000040006117984 */ /* 0x000f680000000800 */
[----:B------:R-:W5:Y:S04]  /*0380*/  LDS R19, [R6+0x8] ;  /* 0x0000080006137984 */ /* 0x000f680000000800 */
[----:B------:R0:W5:Y:S02]  /*0390*/  LDS R21, [R6+0xc] ;  /* 0x00000c0006157984 */ /* 0x0001640000000800 */
[----:B0-----:R-:W-:-:S02]  /*03a0*/  VIADD R6, R6, 0x20 ;  /* 0x0000002006067836 */ /* 0x001fc40000000000 */
[----:B------:R-:W-:-:S04]  /*03b0*/  FFMA R9, R9, UR6, R4 ;  /* 0x0000000609097c23 */ /* 0x000fc80008000004 */
[----:B-1----:R-:W-:Y:S01]  /*03c0*/  FFMA R8, R8, UR7, R9 ;  /* 0x0000000708087c23 */ /* 0x002fe20008000009 */
[----:B------:R-:W0:Y:S03]  /*03d0*/  LDCU.64 UR6, c[0x3][UR4+0x8] ;  /* 0x00c00100040677ac */ /* 0x000e260008000a00 */
[----:B--2---:R-:W-:Y:S01]  /*03e0*/  FFMA R8, R11, UR8, R8 ;  /* 0x000000080b087c23 */ /* 0x004fe20008000008 */
[----:B------:R-:W-:-:S03]  /*03f0*/  UIADD3 UR4, UPT, UPT, UR4, 0x20, URZ ;  /* 0x0000002004047890 */ /* 0x000fc6000fffe0ff */
[----:B----4-:R-:W-:-:S04]  /*0400*/  FFMA R8, R13, UR9, R8 ;  /* 0x000000090d087c23 */ /* 0x010fc80008000008 */
[----:B---3--:R-:W-:-:S04]  /*0410*/  FFMA R8, R15, UR10, R8 ;  /* 0x0000000a0f087c23 */ /* 0x008fc80008000008 */
[----:B-----5:R-:W-:-:S04]  /*0420*/  FFMA R8, R17, UR11, R8 ;  /* 0x0000000b11087c23 */ /* 0x020fc80008000008 */
[----:B0-----:R-:W-:-:S04]  /*0430*/  FFMA R8, R19, UR6, R8 ;  /* 0x0000000613087c23 */ /* 0x001fc80008000008 */
[----:B------:R-:W-:Y:S01]  /*0440*/  FFMA R4, R21, UR7, R8 ;  /* 0x0000000715047c23 */ /* 0x000fe20008000008 */
[----:B------:R-:W-:Y:S06]  /*0450*/  @P1 BRA `(.L_x_4) ;  /* 0xfffffffc00981947 */ /* 0x000fec000383ffff */
.L_x_3:
[----:B------:R-:W-:Y:S05]  /*0460*/  @!P0 BRA `(.L_x_2) ;  /* 0x0000000000948947 */ /* 0x000fea0003800000 */
[----:B------:R-:W-:Y:S02]  /*0470*/  ISETP.GE.U32.AND P0, PT, R12, 0x4, PT ;  /* 0x000000040c00780c */ /* 0x000fe40003f06070 */
[----:B------:R-:W-:-:S11]  /*0480*/  LOP3.LUT P1, RZ, R10, 0x2, RZ, 0xc0, !PT ;  /* 0x000000020aff7812 */ /* 0x000fd6000782c0ff */
[----:B------:R-:W-:Y:S05]  /*0490*/  @!P0 BRA `(.L_x_5) ;  /* 0x0000000000448947 */ /* 0x000fea0003800000 */
[CC--:B------:R-:W-:Y:S02]  /*04a0*/  IADD3 R6, PT, PT, R2.reuse, R3.reuse, R0 ;  /* 0x0000000302067210 */ /* 0x0c0fe40007ffe000 */
[----:B------:R-:W-:Y:S02]  /*04b0*/  IADD3 R8, PT, PT, R2, R3, RZ ;  /* 0x0000000302087210 */ /* 0x000fe40007ffe0ff */
[----:B------:R-:W-:Y:S02]  /*04c0*/  LEA R6, R6, UR5, 0x2 ;  /* 0x0000000506067c11 */ /* 0x000fe4000f8e10ff */
[----:B------:R-:W-:Y:S01]  /*04d0*/  IADD3 R2, PT, PT, R2, 0x4, RZ ;  /* 0x0000000402027810 */ /* 0x000fe20007ffe0ff */
[----:B------:R-:W-:Y:S02]  /*04e0*/  IMAD.SHL.U32 R8, R8, 0x4, RZ ;  /* 0x0000000408087824 */ /* 0x000fe400078e00ff */
[----:B------:R-:W0:Y:S02]  /*04f0*/  LDS R7, [R6] ;  /* 0x0000000006077984 */ /* 0x000e240000000800 */
[----:B------:R-:W0:Y:S02]  /*0500*/  LDC R9, c[0x3][R8] ;  /* 0x00c0000008097b82 */ /* 0x000e240000000800 */
[----:B------:R-:W1:Y:S04]  /*0510*/  LDS R10, [R6+0x4] ;  /* 0x00000400060a7984 */ /* 0x000e680000000800 */
[----:B------:R-:W2:Y:S02]  /*0520*/  LDS R12, [R6+0x8] ;  /* 0x00000800060c7984 */ /* 0x000ea40000000800 */
[----:B------:R-:W1:Y:S02]  /*0530*/  LDC R11, c[0x3][R8+0x4] ;  /* 0x00c00100080b7b82 */ /* 0x000e640000000800 */
[----:B------:R-:W3:Y:S06]  /*0540*/  LDS R14, [R6+0xc] ;  /* 0x00000c00060e7984 */ /* 0x000eec0000000800 */
[----:B------:R-:W2:Y:S08]  /*0550*/  LDC R13, c[0x3][R8+0x8] ;  /* 0x00c00200080d7b82 */ /* 0x000eb00000000800 */
[----:B------:R-:W3:Y:S01]  /*0560*/  LDC R15, c[0x3][R8+0xc] ;  /* 0x00c00300080f7b82 */ /* 0x000ee20000000800 */
[----:B0-----:R-:W-:-:S04]  /*0570*/  FFMA R7, R7, R9, R4 ;  /* 0x0000000907077223 */ /* 0x001fc80000000004 */
[----:B-1----:R-:W-:-:S04]  /*0580*/  FFMA R7, R10, R11, R7 ;  /* 0x0000000b0a077223 */ /* 0x002fc80000000007 */
[----:B--2---:R-:W-:-:S04]  /*0590*/  FFMA R7, R12, R13, R7 ;  /* 0x0000000d0c077223 */ /* 0x004fc80000000007 */
[----:B---3--:R-:W-:-:S07]  /*05a0*/  FFMA R4, R14, R15, R7 ;  /* 0x0000000f0e047223 */ /* 0x008fce0000000007 */
.L_x_5:
[----:B------:R-:W-:Y:S05]  /*05b0*/  @!P1 BRA `(.L_x_2) ;  /* 0x0000000000409947 */ /* 0x000fea0003800000 */
[----:B------:R-:W0:Y:S01]  /*05c0*/  LDCU.U16 UR4, c[0x0][0x394] ;  /* 0x00007280ff0477ac */ /* 0x000e220008000400 */
[----:B------:R-:W-:-:S05]  /*05d0*/  IMAD.IADD R3, R2, 0x1, R3 ;  /* 0x0000000102037824 */ /* 0x000fca00078e0203 */
[----:B------:R-:W-:-:S04]  /*05e0*/  IADD3 R0, PT, PT, R3, R0, RZ ;  /* 0x0000000003007210 */ /* 0x000fc80007ffe0ff */
[----:B------:R-:W-:Y:S01]  /*05f0*/  LEA R0, R0, UR5, 0x2 ;  /* 0x0000000500007c11 */ /* 0x000fe2000f8e10ff */
[----:B0-----:R-:W-:-:S04]  /*0600*/  USHF.L.U32 UR4, UR4, 0x1, URZ ;  /* 0x0000000104047899 */ /* 0x001fc800080006ff */
[----:B------:R-:W-:-:S04]  /*0610*/  ULOP3.LUT UR4, UR4, 0x2, URZ, 0xe2, !UPT ;  /* 0x0000000204047892 */ /* 0x000fc8000f8ee2ff */
[----:B------:R-:W-:-:S12]  /*0620*/  UIADD3 UR4, UPT, UPT, -UR4, URZ, URZ ;  /* 0x000000ff04047290 */ /* 0x000fd8000fffe1ff */
.L_x_6:
[----:B------:R0:W1:Y:S01]  /*0630*/  LDS R7, [R0] ;  /* 0x0000000000077984 */ /* 0x0000620000000800 */
[C---:B------:R-:W-:Y:S01]  /*0640*/  IMAD.SHL.U32 R2, R3.reuse, 0x4, RZ ;  /* 0x0000000403027824 */ /* 0x040fe200078e00ff */
[----:B------:R-:W-:Y:S01]  /*0650*/  UIADD3 UR4, UPT, UPT, UR4, 0x1, URZ ;  /* 0x0000000104047890 */ /* 0x000fe2000fffe0ff */
[----:B------:R-:W-:-:S03]  /*0660*/  IADD3 R3, PT, PT, R3, 0x1, RZ ;  /* 0x0000000103037810 */ /* 0x000fc60007ffe0ff */
[----:B------:R-:W-:Y:S01]  /*0670*/  UISETP.NE.AND UP0, UPT, UR4, URZ, UPT ;  /* 0x000000ff0400728c */ /* 0x000fe2000bf05270 */
[----:B------:R-:W1:Y:S01]  /*0680*/  LDC R2, c[0x3][R2] ;  /* 0x00c0000002027b82 */ /* 0x000e620000000800 */
[----:B0-----:R-:W-:Y:S02]  /*0690*/  VIADD R0, R0, 0x4 ;  /* 0x0000000400007836 */ /* 0x001fe40000000000 */
[----:B-1----:R-:W-:-:S05]  /*06a0*/  FFMA R4, R7, R2, R4 ;  /* 0x0000000207047223 */ /* 0x002fca0000000004 */
[----:B------:R-:W-:Y:S05]  /*06b0*/  BRA.U UP0, `(.L_x_6) ;  /* 0xfffffffd00dc7547 */ /* 0x000fea000b83ffff */
.L_x_2:
[----:B------:R-:W0:Y:S02]  /*06c0*/  LDC.64 R2, c[0x0][0x388] ;  /* 0x0000e200ff027b82 */ /* 0x000e240000000a00 */
[----:B0-----:R-:W-:-:S05]  /*06d0*/  IMAD.WIDE R2, R5, 0x4, R2 ;  /* 0x0000000405027825 */ /* 0x001fca00078e0202 */
[----:B------:R-:W-:Y:S01]  /*06e0*/  STG.E desc[UR12][R2.64], R4 ;  /* 0x0000000402007986 */ /* 0x000fe2000c10190c */
[----:B------:R-:W-:Y:S05]  /*06f0*/  EXIT ;  /* 0x000000000000794d */ /* 0x000fea0003800000 */
.L_x_7:
[----:B------:R-:W-:-:S00]  /*0700*/  BRA `(.L_x_7) ;  /* 0xfffffffc00fc7947 */ /* 0x000fc0000383ffff */
[----:B------:R-:W-:-:S00]  /*0710*/  NOP ;  /* 0x0000000000007918 */ /* 0x000fc00000000000 */
        /* <DEDUP_REMOVED lines=14> */
.L_x_58:


//--------------------- .text._Z14stencilShared1PfS_ii --------------------------
	.section	.text._Z14stencilShared1PfS_ii,"ax",@progbits
	.align	128
        .global         _Z14stencilShared1PfS_ii
        .type           _Z14stencilShared1PfS_ii,@function
        .size           _Z14stencilShared1PfS_ii,(.L_x_59 - _Z14stencilShared1PfS_ii)
        .other          _Z14stencilShared1PfS_ii,@"STO_CUDA_ENTRY STV_DEFAULT"
_Z14stencilShared1PfS_ii:
.text._Z14stencilShared1PfS_ii:
        /* <DEDUP_REMOVED lines=12> */
[----:B------:R-:W-:-:S03]  /*00c0*/  IMAD.MOV.U32 R8, RZ, RZ, R0 ;  /* 0x000000ffff087224 */ /* 0x000fc600078e0000 */
[----:B------:R-:W-:Y:S02]  /*00d0*/  IMAD.MOV.U32 R7, RZ, RZ, R6 ;  /* 0x000000ffff077224 */ /* 0x000fe400078e0006 */
[----:B---3--:R-:W-:-:S07]  /*00e0*/  LEA R9, R0, UR4, 0x1 ;  /* 0x0000000400097c11 */ /* 0x008fce000f8e08ff */
.L_x_9:
[----:B----4-:R-:W-:-:S06]  /*00f0*/  IMAD.WIDE R2, R9, 0x4, R4 ;  /* 0x0000000409027825 */ /* 0x010fcc00078e0204 */
[----:B------:R-:W2:Y:S01]  /*0100*/  LDG.E R2, desc[UR12][R2.64] ;  /* 0x0000000c02027981 */ /* 0x000ea2000c1e1900 */
[C---:B------:R-:W-:Y:S01]  /*0110*/  ISETP.GE.U32.AND P0, PT, R8.reuse, 0x15, PT ;  /* 0x000000150800780c */ /* 0x040fe20003f06070 */
[----:B------:R-:W-:Y:S01]  /*0120*/  VIADD R9, R9, 0x400 ;  /* 0x0000040009097836 */ /* 0x000fe20000000000 */
[----:B------:R-:W-:Y:S01]  /*0130*/  IADD3 R8, PT, PT, R8, 0x400, RZ ;  /* 0x0000040008087810 */ /* 0x000fe20007ffe0ff */
[----:B--2---:R0:W-:Y:S02]  /*0140*/  STS [R7], R2 ;  /* 0x0000000207007388 */ /* 0x0041e40000000800 */
[----:B0-----:R-:W-:-:S08]  /*0150*/  IADD3 R7, PT, PT, R7, 0x1000, RZ ;  /* 0x0000100007077810 */ /* 0x001fd00007ffe0ff */
[----:B------:R-:W-:Y:S05]  /*0160*/  @!P0 BRA `(.L_x_9) ;  /* 0xfffffffc00e08947 */ /* 0x000fea000383ffff */
[----:B------:R-:W-:Y:S05]  /*0170*/  BSYNC.RECONVERGENT B0 ;  /* 0x0000000000007941 */ /* 0x000fea0003800200 */
.L_x_8:
[----:B------:R-:W0:Y:S02]  /*0180*/  LDC.64 R2, c[0x0][0x390] ;  /* 0x0000e400ff027b82 */ /* 0x000e240000000a00 */
[----:B0-----:R-:W-:-:S05]  /*0190*/  IADD3 R5, PT, PT, R3, UR4, R0 ;  /* 0x0000000403057c10 */ /* 0x001fca000fffe000 */
[----:B------:R-:W-:-:S05]  /*01a0*/  VIADD R5, R5, 0x1 ;  /* 0x0000000105057836 */ /* 0x000fca0000000000 */
        /* <DEDUP_REMOVED lines=18> */
.L_x_12:
        /* <DEDUP_REMOVED lines=26> */
.L_x_11:
        /* <DEDUP_REMOVED lines=21> */
.L_x_13:
        /* <DEDUP_REMOVED lines=8> */
.L_x_14:
[----:B------:R0:W1:Y:S01]  /*0640*/  LDS R7, [R0] ;  /* 0x0000000000077984 */ /* 0x0000620000000800 */
[C---:B------:R-:W-:Y:S01]  /*0650*/  IMAD.SHL.U32 R2, R3.reuse, 0x4, RZ ;  /* 0x0000000403027824 */ /* 0x040fe200078e00ff */
[----:B------:R-:W-:Y:S01]  /*0660*/  UIADD3 UR4, UPT, UPT, UR4, 0x1, URZ ;  /* 0x0000000104047890 */ /* 0x000fe2000fffe0ff */
[----:B------:R-:W-:-:S03]  /*0670*/  IADD3 R3, PT, PT, R3, 0x1, RZ ;  /* 0x0000000103037810 */ /* 0x000fc60007ffe0ff */
[----:B------:R-:W-:Y:S01]  /*0680*/  UISETP.NE.AND UP0, UPT, UR4, URZ, UPT ;  /* 0x000000ff0400728c */ /* 0x000fe2000bf05270 */
[----:B------:R-:W1:Y:S01]  /*0690*/  LDC R2, c[0x3][R2] ;  /* 0x00c0000002027b82 */ /* 0x000e620000000800 */
[----:B0-----:R-:W-:Y:S01]  /*06a0*/  IADD3 R0, PT, PT, R0, 0x4, RZ ;  /* 0x0000000400007810 */ /* 0x001fe20007ffe0ff */
[----:B-1----:R-:W-:-:S06]  /*06b0*/  FFMA R4, R7, R2, R4 ;  /* 0x0000000207047223 */ /* 0x002fcc0000000004 */
[----:B------:R-:W-:Y:S05]  /*06c0*/  BRA.U UP0, `(.L_x_14) ;  /* 0xfffffffd00dc7547 */ /* 0x000fea000b83ffff */
.L_x_10:
[----:B------:R-:W0:Y:S02]  /*06d0*/  LDC.64 R2, c[0x0][0x388] ;  /* 0x0000e200ff027b82 */ /* 0x000e240000000a00 */
[----:B0-----:R-:W-:-:S05]  /*06e0*/  IMAD.WIDE R2, R5, 0x4, R2 ;  /* 0x0000000405027825 */ /* 0x001fca00078e0202 */
[----:B------:R-:W-:Y:S01]  /*06f0*/  STG.E desc[UR12][R2.64], R4 ;  /* 0x0000000402007986 */ /* 0x000fe2000c10190c */
[----:B------:R-:W-:Y:S05]  /*0700*/  EXIT ;  /* 0x000000000000794d */ /* 0x000fea0003800000 */
.L_x_15:
        /* <DEDUP_REMOVED lines=15> */
.L_x_59:


//--------------------- .text._Z13stencilConst2PfS_ii --------------------------
	.section	.text._Z13stencilConst2PfS_ii,"ax",@progbits
	.align	128
        .global         _Z13stencilConst2PfS_ii
        .type           _Z13stencilConst2PfS_ii,@function
        .size           _Z13stencilConst2PfS_ii,(.L_x_60 - _Z13stencilConst2PfS_ii)
        .other          _Z13stencilConst2PfS_ii,@"STO_CUDA_ENTRY STV_DEFAULT"
_Z13stencilConst2PfS_ii:
.text._Z13stencilConst2PfS_ii:
[----:B------:R-:W-:Y:S01]  /*0000*/  LDC R1, c[0x0][0x37c] ;  /* 0x0000df00ff017b82 */ /* 0x000fe20000000800 */
[----:B------:R-:W0:Y:S07]  /*0010*/  S2R R3, SR_TID.X ;  /* 0x0000000000037919 */ /* 0x000e2e0000002100 */
[----:B------:R-:W1:Y:S01]  /*0020*/  S2UR UR4, SR_CTAID.X ;  /* 0x00000000000479c3 */ /* 0x000e620000002500 */
[----:B------:R-:W1:Y:S01]  /*0030*/  LDCU UR5, c[0x0][0x360] ;  /* 0x00006c00ff0577ac */ /* 0x000e620008000800 */
[----:B------:R-:W2:Y:S01]  /*0040*/  LDCU.64 UR18, c[0x0][0x390] ;  /* 0x00007200ff1277ac */ /* 0x000ea20008000a00 */
[----:B-1----:R-:W-:-:S06]  /*0050*/  UIMAD UR4, UR4, UR5, URZ ;  /* 0x00000005040472a4 */ /* 0x002fcc000f8e02ff */
[----:B0-----:R-:W-:-:S04]  /*0060*/  IADD3 R4, PT, PT, R3, UR4, RZ ;  /* 0x0000000403047c10 */ /* 0x001fc8000fffe0ff */
[----:B--2---:R-:W-:-:S04]  /*0070*/  IADD3.X R2, PT, PT, R4, UR19, RZ, PT, !PT ;  /* 0x0000001304027c10 */ /* 0x004fc8000bffe4ff */
[----:B------:R-:W-:-:S13]  /*0080*/  ISETP.GE.AND P0, PT, R2, UR18, PT ;  /* 0x0000001202007c0c */ /* 0x000fda000bf06270 */
[----:B------:R-:W-:Y:S05]  /*0090*/  @P0 EXIT ;  /* 0x000000000000094d */ /* 0x000fea0003800000 */
[----:B------:R-:W-:Y:S01]  /*00a0*/  UISETP.GE.AND UP0, UPT, UR19, 0x1, UPT ;  /* 0x000000011300788c */ /* 0x000fe2000bf06270 */
[----:B------:R-:W-:Y:S01]  /*00b0*/  HFMA2 R0, -RZ, RZ, 0, 0 ;  /* 0x00000000ff007431 */ /* 0x000fe200000001ff */
[----:B------:R-:W0:Y:S07]  /*00c0*/  LDCU.64 UR16, c[0x0][0x358] ;  /* 0x00006b00ff1077ac */ /* 0x000e2e0008000a00 */
[----:B------:R-:W-:Y:S05]  /*00d0*/  BRA.U !UP0, `(.L_x_16) ;  /* 0x0000000908347547 */ /* 0x000fea000b800000 */
[----:B------:R-:W-:Y:S01]  /*00e0*/  UISETP.GE.U32.AND UP1, UPT, UR19, 0x8, UPT ;  /* 0x000000081300788c */ /* 0x000fe2000bf26070 */
[----:B------:R-:W-:Y:S01]  /*00f0*/  MOV R0, RZ ;  /* 0x000000ff00007202 */ /* 0x000fe20000000f00 */
[----:B------:R-:W-:Y:S02]  /*0100*/  UIADD3 UR5, UPT, UPT, -UR19, URZ, URZ ;  /* 0x000000ff13057290 */ /* 0x000fe4000fffe1ff */
[----:B------:R-:W-:-:S04]  /*0110*/  USHF.L.U32 UR8, UR19, 0x1, URZ ;  /* 0x0000000113087899 */ /* 0x000fc800080006ff */
[----:B------:R-:W-:Y:S01]  /*0120*/  ULOP3.LUT UR9, UR8, 0xe, URZ, 0xc0, !UPT ;  /* 0x0000000e08097892 */ /* 0x000fe2000f8ec0ff */
[----:B------:R-:W-:-:S03]  /*0130*/  MOV R5, UR5 ;  /* 0x0000000500057c02 */ /* 0x000fc60008000f00 */
[----:B------:R-:W-:Y:S01]  /*0140*/  UISETP.NE.AND UP0, UPT, UR9, URZ, UPT ;  /* 0x000000ff0900728c */ /* 0x000fe2000bf05270 */
[----:B------:R-:W-:Y:S10]  /*0150*/  BRA.U !UP1, `(.L_x_17) ;  /* 0x0000000109e47547 */ /* 0x000ff4000b800000 */
[----:B------:R-:W1:Y:S01]  /*0160*/  LDCU.64 UR6, c[0x0][0x380] ;  /* 0x00007000ff0677ac */ /* 0x000e620008000a00 */
[----:B------:R-:W-:Y:S02]  /*0170*/  IADD3 R4, PT, PT, R4, 0x1, RZ ;  /* 0x0000000104047810 */ /* 0x000fe40007ffe0ff */
[----:B------:R-:W-:Y:S01]  /*0180*/  MOV R0, RZ ;  /* 0x000000ff00007202 */ /* 0x000fe20000000f00 */
[----:B------:R-:W-:Y:S01]  /*0190*/  ULOP3.LUT UR5, UR8, 0xfffffff0, URZ, 0xc0, !UPT ;  /* 0xfffffff008057892 */ /* 0x000fe2000f8ec0ff */
[----:B------:R-:W-:-:S03]  /*01a0*/  UMOV UR18, 0x20 ;  /* 0x0000002000127882 */ /* 0x000fc60000000000 */
[----:B------:R-:W-:Y:S02]  /*01b0*/  UIADD3 UR5, UPT, UPT, -UR5, URZ, URZ ;  /* 0x000000ff05057290 */ /* 0x000fe4000fffe1ff */
[----:B-1----:R-:W-:-:S04]  /*01c0*/  UIADD3 UR6, UP1, UPT, UR6, 0x20, URZ ;  /* 0x0000002006067890 */ /* 0x002fc8000ff3e0ff */
[----:B------:R-:W-:-:S12]  /*01d0*/  UIADD3.X UR7, UPT, UPT, URZ, UR7, URZ, UP1, !UPT ;  /* 0x00000007ff077290 */ /* 0x000fd80008ffe4ff */
.L_x_18:
[----:B------:R-:W-:Y:S01]  /*01e0*/  MOV R6, UR6 ;  /* 0x0000000600067c02 */ /* 0x000fe20008000f00 */
[----:B------:R-:W1:Y:S01]  /*01f0*/  LDCU.64 UR10, c[0x3][UR18+-0x20] ;  /* 0x00fffc00120a77ac */ /* 0x000e620008000a00 */
[----:B------:R-:W-:Y:S01]  /*0200*/  MOV R7, UR7 ;  /* 0x0000000700077c02 */ /* 0x000fe20008000f00 */
[----:B------:R-:W2:Y:S02]  /*0210*/  LDCU.64 UR12, c[0x3][UR18+-0x18] ;  /* 0x00fffd00120c77ac */ /* 0x000ea40008000a00 */
[----:B------:R-:W-:Y:S01]  /*0220*/  IMAD.WIDE R6, R4, 0x4, R6 ;  /* 0x0000000404067825 */ /* 0x000fe200078e0206 */
[----:B------:R-:W3:Y:S04]  /*0230*/  LDCU.64 UR14, c[0x3][UR18+-0x10] ;  /* 0x00fffe00120e77ac */ /* 0x000ee80008000a00 */
[----:B0-----:R-:W1:Y:S04]  /*0240*/  LDG.E R17, desc[UR16][R6.64+-0x20] ;  /* 0xffffe01006117981 */ /* 0x001e68000c1e1900 */
[----:B------:R-:W4:Y:S04]  /*0250*/  LDG.E R18, desc[UR16][R6.64+-0x1c] ;  /* 0xffffe41006127981 */ /* 0x000f28000c1e1900 */
[----:B------:R-:W2:Y:S04]  /*0260*/  LDG.E R20, desc[UR16][R6.64+-0x18] ;  /* 0xffffe81006147981 */ /* 0x000ea8000c1e1900 */
[----:B------:R-:W5:Y:S04]  /*0270*/  LDG.E R22, desc[UR16][R6.64+-0x14] ;  /* 0xffffec1006167981 */ /* 0x000f68000c1e1900 */
[----:B------:R-:W3:Y:S04]  /*0280*/  LDG.E R24, desc[UR16][R6.64+-0x10] ;  /* 0xfffff01006187981 */ /* 0x000ee8000c1e1900 */
        /* <DEDUP_REMOVED lines=10> */
[----:B------:R-:W3:Y:S01]  /*0330*/  LDG.E R16, desc[UR16][R6.64+0x1c] ;  /* 0x00001c1006107981 */ /* 0x000ee2000c1e1900 */
[----:B------:R-:W-:Y:S01]  /*0340*/  UIADD3 UR5, UPT, UPT, UR5, 0x10, URZ ;  /* 0x0000001005057890 */ /* 0x000fe2000fffe0ff */
[----:B------:R-:W-:-:S02]  /*0350*/  IADD3 R5, PT, PT, R5, 0x10, RZ ;  /* 0x0000001005057810 */ /* 0x000fc40007ffe0ff */
[----:B------:R-:W-:Y:S01]  /*0360*/  IADD3 R4, PT, PT, R4, 0x10, RZ ;  /* 0x0000001004047810 */ /* 0x000fe20007ffe0ff */
[----:B------:R-:W-:Y:S01]  /*0370*/  UISETP.NE.AND UP1, UPT, UR5, URZ, UPT ;  /* 0x000000ff0500728c */ /* 0x000fe2000bf25270 */
[----:B-1----:R-:W-:-:S04]  /*0380*/  FFMA R17, R17, UR10, R0 ;  /* 0x0000000a11117c23 */ /* 0x002fc80008000000 */
[----:B----4-:R-:W-:Y:S01]  /*0390*/  FFMA R17, R18, UR11, R17 ;  /* 0x0000000b12117c23 */ /* 0x010fe20008000011 */
[----:B------:R-:W0:Y:S03]  /*03a0*/  LDCU.64 UR10, c[0x3][UR18+-0x8] ;  /* 0x00ffff00120a77ac */ /* 0x000e260008000a00 */
[----:B--2---:R-:W-:-:S04]  /*03b0*/  FFMA R17, R20, UR12, R17 ;  /* 0x0000000c14117c23 */ /* 0x004fc80008000011 */
[----:B-----5:R-:W-:Y:S01]  /*03c0*/  FFMA R17, R22, UR13, R17 ;  /* 0x0000000d16117c23 */ /* 0x020fe20008000011 */
[----:B------:R-:W1:Y:S03]  /*03d0*/  LDCU.64 UR12, c[0x3][UR18] ;  /* 0x00c00000120c77ac */ /* 0x000e660008000a00 */
[----:B---3--:R-:W-:-:S04]  /*03e0*/  FFMA R17, R24, UR14, R17 ;  /* 0x0000000e18117c23 */ /* 0x008fc80008000011 */
[----:B------:R-:W-:Y:S01]  /*03f0*/  FFMA R17, R26, UR15, R17 ;  /* 0x0000000f1a117c23 */ /* 0x000fe20008000011 */
[----:B------:R-:W2:Y:S03]  /*0400*/  LDCU.64 UR14, c[0x3][UR18+0x8] ;  /* 0x00c00100120e77ac */ /* 0x000ea60008000a00 */
[----:B0-----:R-:W-:-:S04]  /*0410*/  FFMA R28, R28, UR10, R17 ;  /* 0x0000000a1c1c7c23 */ /* 0x001fc80008000011 */
[----:B------:R-:W-:Y:S01]  /*0420*/  FFMA R15, R15, UR11, R28 ;  /* 0x0000000b0f0f7c23 */ /* 0x000fe2000800001c */
[----:B------:R-:W0:Y:S03]  /*0430*/  LDCU.64 UR10, c[0x3][UR18+0x10] ;  /* 0x00c00200120a77ac */ /* 0x000e260008000a00 */
[----:B-1----:R-:W-:-:S04]  /*0440*/  FFMA R14, R14, UR12, R15 ;  /* 0x0000000c0e0e7c23 */ /* 0x002fc8000800000f */
[----:B------:R-:W-:Y:S01]  /*0450*/  FFMA R13, R13, UR13, R14 ;  /* 0x0000000d0d0d7c23 */ /* 0x000fe2000800000e */
[----:B------:R-:W1:Y:S03]  /*0460*/  LDCU.64 UR12, c[0x3][UR18+0x18] ;  /* 0x00c00300120c77ac */ /* 0x000e660008000a00 */
[----:B--2---:R-:W-:Y:S01]  /*0470*/  FFMA R12, R12, UR14, R13 ;  /* 0x0000000e0c0c7c23 */ /* 0x004fe2000800000d */
[----:B------:R-:W-:-:S03]  /*0480*/  UIADD3 UR18, UPT, UPT, UR18, 0x40, URZ ;  /* 0x0000004012127890 */ /* 0x000fc6000fffe0ff */
[----:B------:R-:W-:-:S04]  /*0490*/  FFMA R11, R11, UR15, R12 ;  /* 0x0000000f0b0b7c23 */ /* 0x000fc8000800000c */
[----:B0-----:R-:W-:-:S04]  /*04a0*/  FFMA R10, R10, UR10, R11 ;  /* 0x0000000a0a0a7c23 */ /* 0x001fc8000800000b */
[----:B------:R-:W-:-:S04]  /*04b0*/  FFMA R9, R9, UR11, R10 ;  /* 0x0000000b09097c23 */ /* 0x000fc8000800000a */
[----:B-1----:R-:W-:-:S04]  /*04c0*/  FFMA R9, R8, UR12, R9 ;  /* 0x0000000c08097c23 */ /* 0x002fc80008000009 */
[----:B------:R-:W-:Y:S01]  /*04d0*/  FFMA R0, R16, UR13, R9 ;  /* 0x0000000d10007c23 */ /* 0x000fe20008000009 */
[----:B------:R-:W-:Y:S06]  /*04e0*/  BRA.U UP1, `(.L_x_18) ;  /* 0xfffffffd013c7547 */ /* 0x000fec000b83ffff */
.L_x_17:
[----:B------:R-:W-:Y:S05]  /*04f0*/  BRA.U !UP0, `(.L_x_16) ;  /* 0x00000005082c7547 */ /* 0x000fea000b800000 */
[----:B------:R-:W-:Y:S02]  /*0500*/  UISETP.GE.U32.AND UP0, UPT, UR9, 0x8, UPT ;  /* 0x000000080900788c */ /* 0x000fe4000bf06070 */
[----:B------:R-:W-:-:S04]  /*0510*/  ULOP3.LUT UR5, UR8, 0x6, URZ, 0xc0, !UPT ;  /* 0x0000000608057892 */ /* 0x000fc8000f8ec0ff */
[----:B------:R-:W-:-:S03]  /*0520*/  UISETP.NE.AND UP1, UPT, UR5, URZ, UPT ;  /* 0x000000ff0500728c */ /* 0x000fc6000bf25270 */
[----:B------:R-:W-:Y:S08]  /*0530*/  BRA.U !UP0, `(.L_x_19) ;  /* 0x0000000108787547 */ /* 0x000ff0000b800000 */
[----:B------:R-:W1:Y:S01]  /*0540*/  LDC.64 R6, c[0x0][0x380] ;  /* 0x0000e000ff067b82 */ /* 0x000e620000000a00 */
[----:B------:R-:W-:-:S05]  /*0550*/  IADD3 R9, PT, PT, R2, R5, RZ ;  /* 0x0000000502097210 */ /* 0x000fca0007ffe0ff */
[----:B-1----:R-:W-:-:S05]  /*0560*/  IMAD.WIDE R6, R9, 0x4, R6 ;  /* 0x0000000409067825 */ /* 0x002fca00078e0206 */
[----:B0-----:R-:W2:Y:S04]  /*0570*/  LDG.E R9, desc[UR16][R6.64] ;  /* 0x0000001006097981 */ /* 0x001ea8000c1e1900 */
[----:B------:R-:W3:Y:S04]  /*0580*/  LDG.E R12, desc[UR16][R6.64+0x4] ;  /* 0x00000410060c7981 */ /* 0x000ee8000c1e1900 */
[----:B------:R-:W4:Y:S04]  /*0590*/  LDG.E R14, desc[UR16][R6.64+0x8] ;  /* 0x00000810060e7981 */ /* 0x000f28000c1e1900 */
[----:B------:R-:W5:Y:S04]  /*05a0*/  LDG.E R16, desc[UR16][R6.64+0xc] ;  /* 0x00000c1006107981 */ /* 0x000f68000c1e1900 */
[----:B------:R-:W5:Y:S04]  /*05b0*/  LDG.E R18, desc[UR16][R6.64+0x10] ;  /* 0x0000101006127981 */ /* 0x000f68000c1e1900 */
[----:B------:R-:W5:Y:S04]  /*05c0*/  LDG.E R20, desc[UR16][R6.64+0x14] ;  /* 0x0000141006147981 */ /* 0x000f68000c1e1900 */
[----:B------:R-:W5:Y:S04]  /*05d0*/  LDG.E R4, desc[UR16][R6.64+0x18] ;  /* 0x0000181006047981 */ /* 0x000f68000c1e1900 */
[----:B------:R0:W5:Y:S01]  /*05e0*/  LDG.E R21, desc[UR16][R6.64+0x1c] ;  /* 0x00001c1006157981 */ /* 0x000162000c1e1900 */
[----:B------:R-:W-:-:S02]  /*05f0*/  IADD3 R8, PT, PT, R5, UR19, RZ ;  /* 0x0000001305087c10 */ /* 0x000fc4000fffe0ff */
[----:B------:R-:W-:Y:S02]  /*0600*/  IADD3 R5, PT, PT, R5, 0x8, RZ ;  /* 0x0000000805057810 */ /* 0x000fe40007ffe0ff */
[----:B------:R-:W-:-:S04]  /*0610*/  SHF.L.U32 R8, R8, 0x2, RZ ;  /* 0x0000000208087819 */ /* 0x000fc800000006ff */
[----:B------:R-:W2:Y:S08]  /*0620*/  LDC R10, c[0x3][R8] ;  /* 0x00c00000080a7b82 */ /* 0x000eb00000000800 */
[----:B------:R-:W3:Y:S08]  /*0630*/  LDC R11, c[0x3][R8+0x4] ;  /* 0x00c00100080b7b82 */ /* 0x000ef00000000800 */
[----:B------:R-:W4:Y:S08]  /*0640*/  LDC R13, c[0x3][R8+0x8] ;  /* 0x00c00200080d7b82 */ /* 0x000f300000000800 */
[----:B------:R-:W5:Y:S08]  /*0650*/  LDC R15, c[0x3][R8+0xc] ;  /* 0x00c00300080f7b82 */ /* 0x000f700000000800 */
[----:B------:R-:W1:Y:S08]  /*0660*/  LDC R17, c[0x3][R8+0x10] ;  /* 0x00c0040008117b82 */ /* 0x000e700000000800 */
[----:B------:R-:W1:Y:S08]  /*0670*/  LDC R19, c[0x3][R8+0x14] ;  /* 0x00c0050008137b82 */ /* 0x000e700000000800 */
[----:B0-----:R-:W0:Y:S01]  /*0680*/  LDC R6, c[0x3][R8+0x1c] ;  /* 0x00c0070008067b82 */ /* 0x001e220000000800 */
[----:B--2---:R-:W-:-:S07]  /*0690*/  FFMA R9, R9, R10, R0 ;  /* 0x0000000a09097223 */ /* 0x004fce0000000000 */
[----:B------:R-:W2:Y:S01]  /*06a0*/  LDC R0, c[0x3][R8+0x18] ;  /* 0x00c0060008007b82 */ /* 0x000ea20000000800 */
[----:B---3--:R-:W-:-:S04]  /*06b0*/  FFMA R9, R12, R11, R9 ;  /* 0x0000000b0c097223 */ /* 0x008fc80000000009 */
[----:B----4-:R-:W-:-:S04]  /*06c0*/  FFMA R9, R14, R13, R9 ;  /* 0x0000000d0e097223 */ /* 0x010fc80000000009 */
[----:B-----5:R-:W-:-:S04]  /*06d0*/  FFMA R9, R16, R15, R9 ;  /* 0x0000000f10097223 */ /* 0x020fc80000000009 */
[----:B-1----:R-:W-:-:S04]  /*06e0*/  FFMA R9, R18, R17, R9 ;  /* 0x0000001112097223 */ /* 0x002fc80000000009 */
[----:B------:R-:W-:-:S04]  /*06f0*/  FFMA R9, R20, R19, R9 ;  /* 0x0000001314097223 */ /* 0x000fc80000000009 */
[----:B--2---:R-:W-:-:S04]  /*0700*/  FFMA R0, R4, R0, R9 ;  /* 0x0000000004007223 */ /* 0x004fc80000000009 */
[----:B0-----:R-:W-:-:S07]  /*0710*/  FFMA R0, R21, R6, R0 ;  /* 0x0000000615007223 */ /* 0x001fce0000000000 */
.L_x_19:
[----:B------:R-:W-:Y:S05]  /*0720*/  BRA.U !UP1, `(.L_x_16) ;  /* 0x0000000109a07547 */ /* 0x000fea000b800000 */
[----:B------:R-:W-:Y:S02]  /*0730*/  UISETP.GE.U32.AND UP0, UPT, UR5, 0x4, UPT ;  /* 0x000000040500788c */ /* 0x000fe4000bf06070 */
[----:B------:R-:W-:-:S07]  /*0740*/  ULOP3.LUT UP1, URZ, UR8, 0x2, URZ, 0xc0, !UPT ;  /* 0x0000000208ff7892 */ /* 0x000fce000f82c0ff */
[----:B------:R-:W-:Y:S05]  /*0750*/  BRA.U !UP0, `(.L_x_20) ;  /* 0x0000000108487547 */ /* 0x000fea000b800000 */
[----:B------:R-:W1:Y:S01]  /*0760*/  LDC.64 R6, c[0x0][0x380] ;  /* 0x0000e000ff067b82 */ /* 0x000e620000000a00 */
[----:B------:R-:W-:-:S05]  /*0770*/  IADD3 R9, PT, PT, R2, R5, RZ ;  /* 0x0000000502097210 */ /* 0x000fca0007ffe0ff */
[----:B-1----:R-:W-:-:S05]  /*0780*/  IMAD.WIDE R6, R9, 0x4, R6 ;  /* 0x0000000409067825 */ /* 0x002fca00078e0206 */
[----:B0-----:R-:W2:Y:S04]  /*0790*/  LDG.E R9, desc[UR16][R6.64] ;  /* 0x0000001006097981 */ /* 0x001ea8000c1e1900 */
[----:B------:R-:W3:Y:S04]  /*07a0*/  LDG.E R11, desc[UR16][R6.64+0x4] ;  /* 0x00000410060b7981 */ /* 0x000ee8000c1e1900 */
[----:B------:R-:W4:Y:S04]  /*07b0*/  LDG.E R13, desc[UR16][R6.64+0x8] ;  /* 0x00000810060d7981 */ /* 0x000f28000c1e1900 */
[----:B------:R-:W5:Y:S01]  /*07c0*/  LDG.E R15, desc[UR16][R6.64+0xc] ;  /* 0x00000c10060f7981 */ /* 0x000f62000c1e1900 */
[----:B------:R-:W-:-:S02]  /*07d0*/  IADD3 R4, PT, PT, R5, UR19, RZ ;  /* 0x0000001305047c10 */ /* 0x000fc4000fffe0ff */
[----:B------:R-:W-:Y:S02]  /*07e0*/  IADD3 R5, PT, PT, R5, 0x4, RZ ;  /* 0x0000000405057810 */ /* 0x000fe40007ffe0ff */
[----:B------:R-:W-:-:S04]  /*07f0*/  SHF.L.U32 R4, R4, 0x2, RZ ;  /* 0x0000000204047819 */ /* 0x000fc800000006ff */
[----:B------:R-:W2:Y:S08]  /*0800*/  LDC R8, c[0x3][R4] ;  /* 0x00c0000004087b82 */ /* 0x000eb00000000800 */
[----:B------:R-:W3:Y:S08]  /*0810*/  LDC R10, c[0x3][R4+0x4] ;  /* 0x00c00100040a7b82 */ /* 0x000ef00000000800 */
[----:B------:R-:W4:Y:S08]  /*0820*/  LDC R12, c[0x3][R4+0x8] ;  /* 0x00c00200040c7b82 */ /* 0x000f300000000800 */
[----:B------:R-:W5:Y:S01]  /*0830*/  LDC R14, c[0x3][R4+0xc] ;  /* 0x00c00300040e7b82 */ /* 0x000f620000000800 */
[----:B--2---:R-:W-:-:S04]  /*0840*/  FFMA R8, R9, R8, R0 ;  /* 0x0000000809087223 */ /* 0x004fc80000000000 */
[----:B---3--:R-:W-:-:S04]  /*0850*/  FFMA R8, R11, R10, R8 ;  /* 0x0000000a0b087223 */ /* 0x008fc80000000008 */
[----:B----4-:R-:W-:-:S04]  /*0860*/  FFMA R8, R13, R12, R8 ;  /* 0x0000000c0d087223 */ /* 0x010fc80000000008 */
[----:B-----5:R-:W-:-:S07]  /*0870*/  FFMA R0, R15, R14, R8 ;  /* 0x0000000e0f007223 */ /* 0x020fce0000000008 */
.L_x_20:
[----:B------:R-:W-:Y:S05]  /*0880*/  BRA.U !UP1, `(.L_x_16) ;  /* 0x0000000109487547 */ /* 0x000fea000b800000 */
[----:B------:R-:W1:Y:S01]  /*0890*/  LDCU.U16 UR5, c[0x0][0x394] ;  /* 0x00007280ff0577ac */ /* 0x000e620008000400 */
[----:B------:R-:W2:Y:S01]  /*08a0*/  LDC.64 R6, c[0x0][0x380] ;  /* 0x0000e000ff067b82 */ /* 0x000ea20000000a00 */
[----:B------:R-:W-:-:S04]  /*08b0*/  IADD3 R8, PT, PT, R5, UR19, RZ ;  /* 0x0000001305087c10 */ /* 0x000fc8000fffe0ff */
[----:B------:R-:W-:-:S04]  /*08c0*/  IADD3 R3, PT, PT, R8, UR4, R3 ;  /* 0x0000000408037c10 */ /* 0x000fc8000fffe003 */
[----:B------:R-:W-:Y:S01]  /*08d0*/  IADD3 R3, PT, PT, R3, 0x1, RZ ;  /* 0x0000000103037810 */ /* 0x000fe20007ffe0ff */
[----:B-1----:R-:W-:-:S04]  /*08e0*/  USHF.L.U32 UR5, UR5, 0x1, URZ ;  /* 0x0000000105057899 */ /* 0x002fc800080006ff */
[----:B------:R-:W-:-:S04]  /*08f0*/  ULOP3.LUT UR5, UR5, 0x2, URZ, 0xe2, !UPT ;  /* 0x0000000205057892 */ /* 0x000fc8000f8ee2ff */
[----:B------:R-:W-:-:S12]  /*0900*/  UIADD3 UR5, UPT, UPT, -UR5, URZ, URZ ;  /* 0x000000ff05057290 */ /* 0x000fd8000fffe1ff */
.L_x_21:
[----:B--2---:R-:W-:-:S06]  /*0910*/  IMAD.WIDE R4, R3, 0x4, R6 ;  /* 0x0000000403047825 */ /* 0x004fcc00078e0206 */
[----:B0-----:R-:W2:Y:S01]  /*0920*/  LDG.E R5, desc[UR16][R4.64] ;  /* 0x0000001004057981 */ /* 0x001ea2000c1e1900 */
[C---:B------:R-:W-:Y:S01]  /*0930*/  SHF.L.U32 R9, R8.reuse, 0x2, RZ ;  /* 0x0000000208097819 */ /* 0x040fe200000006ff */
[----:B------:R-:W-:Y:S01]  /*0940*/  UIADD3 UR5, UPT, UPT, UR5, 0x1, URZ ;  /* 0x0000000105057890 */ /* 0x000fe2000fffe0ff */
[----:B------:R-:W-:Y:S02]  /*0950*/  IADD3 R8, PT, PT, R8, 0x1, RZ ;  /* 0x0000000108087810 */ /* 0x000fe40007ffe0ff */
[----:B------:R-:W-:Y:S01]  /*0960*/  IADD3 R3, PT, PT, R3, 0x1, RZ ;  /* 0x0000000103037810 */ /* 0x000fe20007ffe0ff */
[----:B------:R-:W-:Y:S01]  /*0970*/  UISETP.NE.AND UP0, UPT, UR5, URZ, UPT ;  /* 0x000000ff0500728c */ /* 0x000fe2000bf05270 */
[----:B------:R-:W2:Y:S02]  /*0980*/  LDC R9, c[0x3][R9] ;  /* 0x00c0000009097b82 */ /* 0x000ea40000000800 */
[----:B--2---:R-:W-:-:S06]  /*0990*/  FFMA R0, R5, R9, R0 ;  /* 0x0000000905007223 */ /* 0x004fcc0000000000 */
[----:B------:R-:W-:Y:S05]  /*09a0*/  BRA.U UP0, `(.L_x_21) ;  /* 0xfffffffd00d87547 */ /* 0x000fea000b83ffff */
.L_x_16:
[----:B------:R-:W1:Y:S02]  /*09b0*/  LDC.64 R4, c[0x0][0x388] ;  /* 0x0000e200ff047b82 */ /* 0x000e640000000a00 */
[----:B-1----:R-:W-:-:S05]  /*09c0*/  IMAD.WIDE R2, R2, 0x4, R4 ;  /* 0x0000000402027825 */ /* 0x002fca00078e0204 */
[----:B0-----:R-:W-:Y:S01]  /*09d0*/  STG.E desc[UR16][R2.64], R0 ;  /* 0x0000000002007986 */ /* 0x001fe2000c101910 */
[----:B------:R-:W-:Y:S05]  /*09e0*/  EXIT ;  /* 0x000000000000794d */ /* 0x000fea0003800000 */
.L_x_22:
        /* <DEDUP_REMOVED lines=9> */
.L_x_60:


//--------------------- .text._Z13stencilConst1PfS_ii --------------------------
	.section	.text._Z13stencilConst1PfS_ii,"ax",@progbits
	.align	128
        .global         _Z13stencilConst1PfS_ii
        .type           _Z13stencilConst1PfS_ii,@function
        .size           _Z13stencilConst1PfS_ii,(.L_x_61 - _Z13stencilConst1PfS_ii)
        .other          _Z13stencilConst1PfS_ii,@"STO_CUDA_ENTRY STV_DEFAULT"
_Z13stencilConst1PfS_ii:
.text._Z13stencilConst1PfS_ii:
        /* <DEDUP_REMOVED lines=30> */
.L_x_25:
        /* <DEDUP_REMOVED lines=49> */
.L_x_24:
        /* <DEDUP_REMOVED lines=35> */
.L_x_26:
        /* <DEDUP_REMOVED lines=22> */
.L_x_27:
        /* <DEDUP_REMOVED lines=9> */
.L_x_28:
        /* <DEDUP_REMOVED lines=10> */
.L_x_23:
[----:B------:R-:W1:Y:S02]  /*09b0*/  LDC.64 R4, c[0x0][0x388] ;  /* 0x0000e200ff047b82 */ /* 0x000e640000000a00 */
[----:B-1----:R-:W-:-:S05]  /*09c0*/  IMAD.WIDE R2, R2, 0x4, R4 ;  /* 0x0000000402027825 */ /* 0x002fca00078e0204 */
[----:B0-----:R-:W-:Y:S01]  /*09d0*/  STG.E desc[UR16][R2.64], R0 ;  /* 0x0000000002007986 */ /* 0x001fe2000c101910 */
[----:B------:R-:W-:Y:S05]  /*09e0*/  EXIT ;  /* 0x000000000000794d */ /* 0x000fea0003800000 */
.L_x_29:
        /* <DEDUP_REMOVED lines=9> */
.L_x_61:


//--------------------- .text._Z16stencilReadOnly3PfS_iiS_ --------------------------
	.section	.text._Z16stencilReadOnly3PfS_iiS_,"ax",@progbits
	.align	128
        .global         _Z16stencilReadOnly3PfS_iiS_
        .type           _Z16stencilReadOnly3PfS_iiS_,@function
        .size           _Z16stencilReadOnly3PfS_iiS_,(.L_x_62 - _Z16stencilReadOnly3PfS_iiS_)
        .other          _Z16stencilReadOnly3PfS_iiS_,@"STO_CUDA_ENTRY STV_DEFAULT"
_Z16stencilReadOnly3PfS_iiS_:
.text._Z16stencilReadOnly3PfS_iiS_:
        /* <DEDUP_REMOVED lines=25> */
[----:B------:R-:W2:Y:S01]  /*0190*/  LDCU.64 UR8, c[0x0][0x380] ;  /* 0x00007000ff0877ac */ /* 0x000ea20008000a00 */
[----:B------:R-:W-:-:S04]  /*01a0*/  ULOP3.LUT UR5, UR10, 0xfffffff0, URZ, 0xc0, !UPT ;  /* 0xfffffff00a057892 */ /* 0x000fc8000f8ec0ff */
[----:B------:R-:W-:Y:S02]  /*01b0*/  UIADD3 UR5, UPT, UPT, -UR5, URZ, URZ ;  /* 0x000000ff05057290 */ /* 0x000fe4000fffe1ff */
[----:B-1----:R-:W-:-:S04]  /*01c0*/  UIADD3 UR6, UP2, UPT, UR6, 0x20, URZ ;  /* 0x0000002006067890 */ /* 0x002fc8000ff5e0ff */
[----:B------:R-:W-:Y:S02]  /*01d0*/  UIADD3.X UR7, UPT, UPT, URZ, UR7, URZ, UP2, !UPT ;  /* 0x00000007ff077290 */ /* 0x000fe400097fe4ff */
[----:B--2---:R-:W-:Y:S01]  /*01e0*/  UIADD3 UR8, UP1, UPT, UR8, 0x20, URZ ;  /* 0x0000002008087890 */ /* 0x004fe2000ff3e0ff */
[----:B------:R-:W-:-:S03]  /*01f0*/  MOV R2, UR6 ;  /* 0x0000000600027c02 */ /* 0x000fc60008000f00 */
[----:B------:R-:W-:Y:S01]  /*0200*/  MOV R3, UR7 ;  /* 0x0000000700037c02 */ /* 0x000fe20008000f00 */
[----:B------:R-:W-:-:S12]  /*0210*/  UIADD3.X UR9, UPT, UPT, URZ, UR9, URZ, UP1, !UPT ;  /* 0x00000009ff097290 */ /* 0x000fd80008ffe4ff */
.L_x_32:
[----:B------:R-:W-:Y:S01]  /*0220*/  MOV R4, UR8 ;  /* 0x0000000800047c02 */ /* 0x000fe20008000f00 */
[----:B0-----:R-:W2:Y:S01]  /*0230*/  LDG.E R17, desc[UR12][R2.64+-0x20] ;  /* 0xffffe00c02117981 */ /* 0x001ea2000c1e1900 */
[----:B------:R-:W-:-:S03]  /*0240*/  MOV R5, UR9 ;  /* 0x0000000900057c02 */ /* 0x000fc60008000f00 */
[----:B------:R-:W3:Y:S01]  /*0250*/  LDG.E R25, desc[UR12][R2.64+-0x1c] ;  /* 0xffffe40c02197981 */ /* 0x000ee2000c1e1900 */
[----:B------:R-:W-:-:S03]  /*0260*/  IMAD.WIDE R4, R8, 0x4, R4 ;  /* 0x0000000408047825 */ /* 0x000fc600078e0204 */
[----:B------:R-:W4:Y:S04]  /*0270*/  LDG.E R19, desc[UR12][R2.64+-0x18] ;  /* 0xffffe80c02137981 */ /* 0x000f28000c1e1900 */
[----:B------:R-:W2:Y:S04]  /*0280*/  LDG.E R16, desc[UR12][R4.64+-0x20] ;  /* 0xffffe00c04107981 */ /* 0x000ea8000c1e1900 */
[----:B------:R-:W3:Y:S04]  /*0290*/  LDG.E R18, desc[UR12][R4.64+-0x1c] ;  /* 0xffffe40c04127981 */ /* 0x000ee8000c1e1900 */
[----:B------:R-:W4:Y:S04]  /*02a0*/  LDG.E R20, desc[UR12][R4.64+-0x18] ;  /* 0xffffe80c04147981 */ /* 0x000f28000c1e1900 */
[----:B------:R-:W5:Y:S04]  /*02b0*/  LDG.E R22, desc[UR12][R2.64+-0x14] ;  /* 0xffffec0c02167981 */ /* 0x000f68000c1e1900 */
        /* <DEDUP_REMOVED lines=8> */
[----:B------:R-:W5:Y:S01]  /*0340*/  LDG.E R14, desc[UR12][R4.64+-0x4] ;  /* 0xfffffc0c040e7981 */ /* 0x000f62000c1e1900 */
[----:B--2---:R-:W-:-:S03]  /*0350*/  FFMA R17, R16, R17, R15 ;  /* 0x0000001110117223 */ /* 0x004fc6000000000f */
[----:B------:R-:W2:Y:S04]  /*0360*/  LDG.E R15, desc[UR12][R2.64] ;  /* 0x0000000c020f7981 */ /* 0x000ea8000c1e1900 */
[----:B------:R-:W2:Y:S01]  /*0370*/  LDG.E R16, desc[UR12][R4.64] ;  /* 0x0000000c04107981 */ /* 0x000ea2000c1e1900 */
[----:B---3--:R-:W-:-:S03]  /*0380*/  FFMA R25, R18, R25, R17 ;  /* 0x0000001912197223 */ /* 0x008fc60000000011 */
[----:B------:R-:W3:Y:S01]  /*0390*/  LDG.E R17, desc[UR12][R2.64+0x4] ;  /* 0x0000040c02117981 */ /* 0x000ee2000c1e1900 */
[----:B----4-:R-:W-:-:S03]  /*03a0*/  FFMA R26, R20, R19, R25 ;  /* 0x00000013141a7223 */ /* 0x010fc60000000019 */
[----:B------:R-:W3:Y:S04]  /*03b0*/  LDG.E R18, desc[UR12][R4.64+0x4] ;  /* 0x0000040c04127981 */ /* 0x000ee8000c1e1900 */
[----:B------:R-:W4:Y:S01]  /*03c0*/  LDG.E R20, desc[UR12][R2.64+0x8] ;  /* 0x0000080c02147981 */ /* 0x000f22000c1e1900 */
[----:B-----5:R-:W-:-:S03]  /*03d0*/  FFMA R25, R21, R22, R26 ;  /* 0x0000001615197223 */ /* 0x020fc6000000001a */
[----:B------:R-:W4:Y:S04]  /*03e0*/  LDG.E R19, desc[UR12][R4.64+0x8] ;  /* 0x0000080c04137981 */ /* 0x000f28000c1e1900 */
[----:B------:R-:W5:Y:S01]  /*03f0*/  LDG.E R22, desc[UR12][R2.64+0xc] ;  /* 0x00000c0c02167981 */ /* 0x000f62000c1e1900 */
[----:B------:R-:W-:-:S03]  /*0400*/  FFMA R25, R24, R23, R25 ;  /* 0x0000001718197223 */ /* 0x000fc60000000019 */
[----:B------:R-:W5:Y:S04]  /*0410*/  LDG.E R21, desc[UR12][R4.64+0xc] ;  /* 0x00000c0c04157981 */ /* 0x000f68000c1e1900 */
[----:B------:R-:W5:Y:S01]  /*0420*/  LDG.E R24, desc[UR12][R2.64+0x10] ;  /* 0x0000100c02187981 */ /* 0x000f62000c1e1900 */
[----:B------:R-:W-:-:S03]  /*0430*/  FFMA R25, R10, R9, R25 ;  /* 0x000000090a197223 */ /* 0x000fc60000000019 */
[----:B------:R-:W5:Y:S04]  /*0440*/  LDG.E R23, desc[UR12][R4.64+0x10] ;  /* 0x0000100c04177981 */ /* 0x000f68000c1e1900 */
[----:B------:R-:W5:Y:S01]  /*0450*/  LDG.E R10, desc[UR12][R2.64+0x14] ;  /* 0x0000140c020a7981 */ /* 0x000f62000c1e1900 */
[----:B------:R-:W-:-:S03]  /*0460*/  FFMA R27, R12, R11, R25 ;  /* 0x0000000b0c1b7223 */ /* 0x000fc60000000019 */
[----:B------:R-:W5:Y:S04]  /*0470*/  LDG.E R9, desc[UR12][R4.64+0x14] ;  /* 0x0000140c04097981 */ /* 0x000f68000c1e1900 */
[----:B------:R-:W5:Y:S04]  /*0480*/  LDG.E R11, desc[UR12][R2.64+0x18] ;  /* 0x0000180c020b7981 */ /* 0x000f68000c1e1900 */
[----:B------:R-:W5:Y:S04]  /*0490*/  LDG.E R12, desc[UR12][R4.64+0x18] ;  /* 0x0000180c040c7981 */ /* 0x000f68000c1e1900 */
[----:B------:R-:W5:Y:S04]  /*04a0*/  LDG.E R25, desc[UR12][R4.64+0x1c] ;  /* 0x00001c0c04197981 */ /* 0x000f68000c1e1900 */
[----:B------:R0:W5:Y:S01]  /*04b0*/  LDG.E R26, desc[UR12][R2.64+0x1c] ;  /* 0x00001c0c021a7981 */ /* 0x000162000c1e1900 */
[----:B------:R-:W-:Y:S01]  /*04c0*/  FFMA R13, R14, R13, R27 ;  /* 0x0000000d0e0d7223 */ /* 0x000fe2000000001b */
[----:B------:R-:W-:-:S04]  /*04d0*/  UIADD3 UR5, UPT, UPT, UR5, 0x10, URZ ;  /* 0x0000001005057890 */ /* 0x000fc8000fffe0ff */
[----:B------:R-:W-:Y:S01]  /*04e0*/  UISETP.NE.AND UP1, UPT, UR5, URZ, UPT ;  /* 0x000000ff0500728c */ /* 0x000fe2000bf25270 */
[----:B0-----:R-:W-:Y:S02]  /*04f0*/  IADD3 R2, P0, PT, R2, 0x40, RZ ;  /* 0x0000004002027810 */ /* 0x001fe40007f1e0ff */
[----:B------:R-:W-:Y:S02]  /*0500*/  IADD3 R7, PT, PT, R7, 0x10, RZ ;  /* 0x0000001007077810 */ /* 0x000fe40007ffe0ff */
[----:B------:R-:W-:Y:S02]  /*0510*/  IADD3.X R3, PT, PT, RZ, R3, RZ, P0, !PT ;  /* 0x00000003ff037210 */ /* 0x000fe400007fe4ff */
[----:B------:R-:W-:Y:S01]  /*0520*/  IADD3 R8, PT, PT, R8, 0x10, RZ ;  /* 0x0000001008087810 */ /* 0x000fe20007ffe0ff */
[----:B--2---:R-:W-:-:S04]  /*0530*/  FFMA R13, R16, R15, R13 ;  /* 0x0000000f100d7223 */ /* 0x004fc8000000000d */
[----:B---3--:R-:W-:-:S04]  /*0540*/  FFMA R18, R18, R17, R13 ;  /* 0x0000001112127223 */ /* 0x008fc8000000000d */
[----:B----4-:R-:W-:-:S04]  /*0550*/  FFMA R18, R19, R20, R18 ;  /* 0x0000001413127223 */ /* 0x010fc80000000012 */
[----:B-----5:R-:W-:-:S04]  /*0560*/  FFMA R18, R21, R22, R18 ;  /* 0x0000001615127223 */ /* 0x020fc80000000012 */
[----:B------:R-:W-:-:S04]  /*0570*/  FFMA R18, R23, R24, R18 ;  /* 0x0000001817127223 */ /* 0x000fc80000000012 */
[----:B------:R-:W-:-:S04]  /*0580*/  FFMA R9, R9, R10, R18 ;  /* 0x0000000a09097223 */ /* 0x000fc80000000012 */
[----:B------:R-:W-:-:S04]  /*0590*/  FFMA R12, R12, R11, R9 ;  /* 0x0000000b0c0c7223 */ /* 0x000fc80000000009 */
[----:B------:R-:W-:Y:S01]  /*05a0*/  FFMA R15, R25, R26, R12 ;  /* 0x0000001a190f7223 */ /* 0x000fe2000000000c */
[----:B------:R-:W-:Y:S06]  /*05b0*/  BRA.U UP1, `(.L_x_32) ;  /* 0xfffffffd01187547 */ /* 0x000fec000b83ffff */
.L_x_31:
[----:B------:R-:W-:Y:S05]  /*05c0*/  BRA.U !UP0, `(.L_x_30) ;  /* 0x0000000508387547 */ /* 0x000fea000b800000 */
[----:B------:R-:W-:Y:S02]  /*05d0*/  UISETP.GE.U32.AND UP0, UPT, UR11, 0x8, UPT ;  /* 0x000000080b00788c */ /* 0x000fe4000bf06070 */
[----:B------:R-:W-:-:S04]  /*05e0*/  ULOP3.LUT UR5, UR10, 0x6, URZ, 0xc0, !UPT ;  /* 0x000000060a057892 */ /* 0x000fc8000f8ec0ff */
[----:B------:R-:W-:-:S03]  /*05f0*/  UISETP.NE.AND UP1, UPT, UR5, URZ, UPT ;  /* 0x000000ff0500728c */ /* 0x000fc6000bf25270 */
[----:B------:R-:W-:Y:S08]  /*0600*/  BRA.U !UP0, `(.L_x_33) ;  /* 0x00000001087c7547 */ /* 0x000ff0000b800000 */
[----:B------:R-:W1:Y:S01]  /*0610*/  LDC.64 R2, c[0x0][0x380] ;  /* 0x0000e000ff027b82 */ /* 0x000e620000000a00 */
[----:B------:R-:W-:Y:S02]  /*0620*/  IADD3 R9, PT, PT, R6, R7, RZ ;  /* 0x0000000706097210 */ /* 0x000fe40007ffe0ff */
[----:B------:R-:W-:-:S05]  /*0630*/  IADD3 R11, PT, PT, R7, UR15, RZ ;  /* 0x0000000f070b7c10 */ /* 0x000fca000fffe0ff */
[----:B------:R-:W2:Y:S01]  /*0640*/  LDC.64 R4, c[0x0][0x398] ;  /* 0x0000e600ff047b82 */ /* 0x000ea20000000a00 */
[----:B-1----:R-:W-:-:S05]  /*0650*/  IMAD.WIDE R2, R9, 0x4, R2 ;  /* 0x0000000409027825 */ /* 0x002fca00078e0202 */
[----:B0-----:R-:W3:Y:S01]  /*0660*/  LDG.E R10, desc[UR12][R2.64] ;  /* 0x0000000c020a7981 */ /* 0x001ee2000c1e1900 */
[----:B--2---:R-:W-:-:S03]  /*0670*/  IMAD.WIDE R4, R11, 0x4, R4 ;  /* 0x000000040b047825 */ /* 0x004fc600078e0204 */
[----:B------:R-:W2:Y:S04]  /*0680*/  LDG.E R13, desc[UR12][R2.64+0x4] ;  /* 0x0000040c020d7981 */ /* 0x000ea8000c1e1900 */
[----:B------:R-:W3:Y:S04]  /*0690*/  LDG.E R11, desc[UR12][R4.64] ;  /* 0x0000000c040b7981 */ /* 0x000ee8000c1e1900 */
[----:B------:R-:W2:Y:S04]  /*06a0*/  LDG.E R12, desc[UR12][R4.64+0x4] ;  /* 0x0000040c040c7981 */ /* 0x000ea8000c1e1900 */
[----:B------:R-:W4:Y:S04]  /*06b0*/  LDG.E R17, desc[UR12][R2.64+0x8] ;  /* 0x0000080c02117981 */ /* 0x000f28000c1e1900 */
        /* <DEDUP_REMOVED lines=11> */
[----:B------:R-:W-:Y:S01]  /*0770*/  IADD3 R7, PT, PT, R7, 0x8, RZ ;  /* 0x0000000807077810 */ /* 0x000fe20007ffe0ff */
[----:B---3--:R-:W-:-:S04]  /*0780*/  FFMA R10, R10, R11, R15 ;  /* 0x0000000b0a0a7223 */ /* 0x008fc8000000000f */
[----:B--2---:R-:W-:-:S04]  /*0790*/  FFMA R10, R13, R12, R10 ;  /* 0x0000000c0d0a7223 */ /* 0x004fc8000000000a */
[----:B----4-:R-:W-:-:S04]  /*07a0*/  FFMA R10, R17, R14, R10 ;  /* 0x0000000e110a7223 */ /* 0x010fc8000000000a */
[----:B-----5:R-:W-:-:S04]  /*07b0*/  FFMA R10, R19, R16, R10 ;  /* 0x00000010130a7223 */ /* 0x020fc8000000000a */
[----:B------:R-:W-:-:S04]  /*07c0*/  FFMA R10, R21, R18, R10 ;  /* 0x00000012150a7223 */ /* 0x000fc8000000000a */
[----:B------:R-:W-:-:S04]  /*07d0*/  FFMA R23, R23, R20, R10 ;  /* 0x0000001417177223 */ /* 0x000fc8000000000a */
[----:B------:R-:W-:-:S04]  /*07e0*/  FFMA R8, R8, R9, R23 ;  /* 0x0000000908087223 */ /* 0x000fc80000000017 */
[----:B------:R-:W-:-:S07]  /*07f0*/  FFMA R15, R25, R22, R8 ;  /* 0x00000016190f7223 */ /* 0x000fce0000000008 */
.L_x_33:
[----:B------:R-:W-:Y:S05]  /*0800*/  BRA.U !UP1, `(.L_x_30) ;  /* 0x0000000109a87547 */ /* 0x000fea000b800000 */
[----:B------:R-:W-:Y:S02]  /*0810*/  UISETP.GE.U32.AND UP0, UPT, UR5, 0x4, UPT ;  /* 0x000000040500788c */ /* 0x000fe4000bf06070 */
[----:B------:R-:W-:-:S07]  /*0820*/  ULOP3.LUT UP1, URZ, UR10, 0x2, URZ, 0xc0, !UPT ;  /* 0x000000020aff7892 */ /* 0x000fce000f82c0ff */
[----:B------:R-:W-:Y:S05]  /*0830*/  BRA.U !UP0, `(.L_x_34) ;  /* 0x00000001084c7547 */ /* 0x000fea000b800000 */
        /* <DEDUP_REMOVED lines=9> */
[----:B------:R-:W4:Y:S04]  /*08d0*/  LDG.E R11, desc[UR12][R2.64+0x4] ;  /* 0x0000040c020b7981 */ /* 0x000f28000c1e1900 */
[----:B------:R-:W4:Y:S04]  /*08e0*/  LDG.E R10, desc[UR12][R4.64+0x4] ;  /* 0x0000040c040a7981 */ /* 0x000f28000c1e1900 */
[----:B------:R-:W2:Y:S04]  /*08f0*/  LDG.E R12, desc[UR12][R4.64+0x8] ;  /* 0x0000080c040c7981 */ /* 0x000ea8000c1e1900 */
[----:B------:R-:W5:Y:S04]  /*0900*/  LDG.E R17, desc[UR12][R2.64+0xc] ;  /* 0x00000c0c02117981 */ /* 0x000f68000c1e1900 */
[----:B------:R-:W5:Y:S01]  /*0910*/  LDG.E R14, desc[UR12][R4.64+0xc] ;  /* 0x00000c0c040e7981 */ /* 0x000f62000c1e1900 */
[----:B------:R-:W-:Y:S01]  /*0920*/  IADD3 R7, PT, PT, R7, 0x4, RZ ;  /* 0x0000000407077810 */ /* 0x000fe20007ffe0ff */
[----:B---3--:R-:W-:-:S04]  /*0930*/  FFMA R8, R8, R9, R15 ;  /* 0x0000000908087223 */ /* 0x008fc8000000000f */
[----:B----4-:R-:W-:-:S04]  /*0940*/  FFMA R8, R11, R10, R8 ;  /* 0x0000000a0b087223 */ /* 0x010fc80000000008 */
[----:B--2---:R-:W-:-:S04]  /*0950*/  FFMA R8, R13, R12, R8 ;  /* 0x0000000c0d087223 */ /* 0x004fc80000000008 */
[----:B-----5:R-:W-:-:S07]  /*0960*/  FFMA R15, R17, R14, R8 ;  /* 0x0000000e110f7223 */ /* 0x020fce0000000008 */
.L_x_34:
[----:B------:R-:W-:Y:S05]  /*0970*/  BRA.U !UP1, `(.L_x_30) ;  /* 0x00000001094c7547 */ /* 0x000fea000b800000 */
[----:B------:R-:W1:Y:S01]  /*0980*/  LDCU.U16 UR5, c[0x0][0x394] ;  /* 0x00007280ff0577ac */ /* 0x000e620008000400 */
[----:B------:R-:W2:Y:S01]  /*0990*/  LDC.64 R8, c[0x0][0x398] ;  /* 0x0000e600ff087b82 */ /* 0x000ea20000000a00 */
[----:B------:R-:W-:-:S04]  /*09a0*/  IADD3 R7, PT, PT, R7, UR15, RZ ;  /* 0x0000000f07077c10 */ /* 0x000fc8000fffe0ff */
[----:B------:R-:W-:-:S03]  /*09b0*/  IADD3 R0, PT, PT, R7, UR4, R0 ;  /* 0x0000000407007c10 */ /* 0x000fc6000fffe000 */
[----:B------:R-:W3:Y:S01]  /*09c0*/  LDC.64 R10, c[0x0][0x380] ;  /* 0x0000e000ff0a7b82 */ /* 0x000ee20000000a00 */
[----:B------:R-:W-:Y:S01]  /*09d0*/  IADD3 R13, PT, PT, R0, 0x1, RZ ;  /* 0x00000001000d7810 */ /* 0x000fe20007ffe0ff */
[----:B-1----:R-:W-:-:S04]  /*09e0*/  USHF.L.U32 UR5, UR5, 0x1, URZ ;  /* 0x0000000105057899 */ /* 0x002fc800080006ff */
[----:B------:R-:W-:-:S04]  /*09f0*/  ULOP3.LUT UR5, UR5, 0x2, URZ, 0xe2, !UPT ;  /* 0x0000000205057892 */ /* 0x000fc8000f8ee2ff */
[----:B------:R-:W-:-:S12]  /*0a00*/  UIADD3 UR5, UPT, UPT, -UR5, URZ, URZ ;  /* 0x000000ff05057290 */ /* 0x000fd8000fffe1ff */
.L_x_35:
[----:B--2---:R-:W-:-:S04]  /*0a10*/  IMAD.WIDE R2, R7, 0x4, R8 ;  /* 0x0000000407027825 */ /* 0x004fc800078e0208 */
[----:B---3--:R-:W-:Y:S02]  /*0a20*/  IMAD.WIDE R4, R13, 0x4, R10 ;  /* 0x000000040d047825 */ /* 0x008fe400078e020a */
[----:B0-----:R-:W2:Y:S04]  /*0a30*/  LDG.E R2, desc[UR12][R2.64] ;  /* 0x0000000c02027981 */ /* 0x001ea8000c1e1900 */
[----:B------:R-:W2:Y:S01]  /*0a40*/  LDG.E R4, desc[UR12][R4.64] ;  /* 0x0000000c04047981 */ /* 0x000ea2000c1e1900 */
[----:B------:R-:W-:Y:S01]  /*0a50*/  UIADD3 UR5, UPT, UPT, UR5, 0x1, URZ ;  /* 0x0000000105057890 */ /* 0x000fe2000fffe0ff */
[----:B------:R-:W-:Y:S02]  /*0a60*/  IADD3 R7, PT, PT, R7, 0x1, RZ ;  /* 0x0000000107077810 */ /* 0x000fe40007ffe0ff */
[----:B------:R-:W-:Y:S01]  /*0a70*/  IADD3 R13, PT, PT, R13, 0x1, RZ ;  /* 0x000000010d0d7810 */ /* 0x000fe20007ffe0ff */
[----:B------:R-:W-:Y:S01]  /*0a80*/  UISETP.NE.AND UP0, UPT, UR5, URZ, UPT ;  /* 0x000000ff0500728c */ /* 0x000fe2000bf05270 */
[----:B--2---:R-:W-:-:S08]  /*0a90*/  FFMA R15, R4, R2, R15 ;  /* 0x00000002040f7223 */ /* 0x004fd0000000000f */
[----:B------:R-:W-:Y:S05]  /*0aa0*/  BRA.U UP0, `(.L_x_35) ;  /* 0xfffffffd00d87547 */ /* 0x000fea000b83ffff */
.L_x_30:
[----:B------:R-:W1:Y:S02]  /*0ab0*/  LDC.64 R2, c[0x0][0x388] ;  /* 0x0000e200ff027b82 */ /* 0x000e640000000a00 */
[----:B-1----:R-:W-:-:S05]  /*0ac0*/  IMAD.WIDE R6, R6, 0x4, R2 ;  /* 0x0000000406067825 */ /* 0x002fca00078e0202 */
[----:B0-----:R-:W-:Y:S01]  /*0ad0*/  STG.E desc[UR12][R6.64], R15 ;  /* 0x0000000f06007986 */ /* 0x001fe2000c10190c */
[----:B------:R-:W-:Y:S05]  /*0ae0*/  EXIT ;  /* 0x000000000000794d */ /* 0x000fea0003800000 */
.L_x_36:
        /* <DEDUP_REMOVED lines=9> */
.L_x_62:


//--------------------- .text._Z16stencilReadOnly2PfS_iiS_ --------------------------
	.section	.text._Z16stencilReadOnly2PfS_iiS_,"ax",@progbits
	.align	128
        .global         _Z16stencilReadOnly2PfS_iiS_
        .type           _Z16stencilReadOnly2PfS_iiS_,@function
        .size           _Z16stencilReadOnly2PfS_iiS_,(.L_x_63 - _Z16stencilReadOnly2PfS_iiS_)
        .other          _Z16stencilReadOnly2PfS_iiS_,@"STO_CUDA_ENTRY STV_DEFAULT"
_Z16stencilReadOnly2PfS_iiS_:
.text._Z16stencilReadOnly2PfS_iiS_:
        /* <DEDUP_REMOVED lines=34> */
.L_x_39:
        /* <DEDUP_REMOVED lines=58> */
.L_x_38:
        /* <DEDUP_REMOVED lines=36> */
.L_x_40:
        /* <DEDUP_REMOVED lines=23> */
.L_x_41:
        /* <DEDUP_REMOVED lines=10> */
.L_x_42:
        /* <DEDUP_REMOVED lines=10> */
.L_x_37:
[----:B------:R-:W1:Y:S02]  /*0ab0*/  LDC.64 R2, c[0x0][0x388] ;  /* 0x0000e200ff027b82 */ /* 0x000e640000000a00 */
[----:B-1----:R-:W-:-:S05]  /*0ac0*/  IMAD.WIDE R6, R6, 0x4, R2 ;  /* 0x0000000406067825 */ /* 0x002fca00078e0202 */
[----:B0-----:R-:W-:Y:S01]  /*0ad0*/  STG.E desc[UR12][R6.64], R15 ;  /* 0x0000000f06007986 */ /* 0x001fe2000c10190c */
[----:B------:R-:W-:Y:S05]  /*0ae0*/  EXIT ;  /* 0x000000000000794d */ /* 0x000fea0003800000 */
.L_x_43:
        /* <DEDUP_REMOVED lines=9> */
.L_x_63:


//--------------------- .text._Z16stencilReadOnly1PfS_iiS_ --------------------------
	.section	.text._Z16stencilReadOnly1PfS_iiS_,"ax",@progbits
	.align	128
        .global         _Z16stencilReadOnly1PfS_iiS_
        .type           _Z16stencilReadOnly1PfS_iiS_,@function
        .size           _Z16stencilReadOnly1PfS_iiS_,(.L_x_64 - _Z16stencilReadOnly1PfS_iiS_)
        .other          _Z16stencilReadOnly1PfS_iiS_,@"STO_CUDA_ENTRY STV_DEFAULT"
_Z16stencilReadOnly1PfS_iiS_:
.text._Z16stencilReadOnly1PfS_iiS_:
        /* <DEDUP_REMOVED lines=34> */
.L_x_46:
        /* <DEDUP_REMOVED lines=58> */
.L_x_45:
        /* <DEDUP_REMOVED lines=36> */
.L_x_47:
        /* <DEDUP_REMOVED lines=23> */
.L_x_48:
        /* <DEDUP_REMOVED lines=10> */
.L_x_49:
        /* <DEDUP_REMOVED lines=10> */
.L_x_44:
[----:B------:R-:W1:Y:S02]  /*0ab0*/  LDC.64 R2, c[0x0][0x388] ;  /* 0x0000e200ff027b82 */ /* 0x000e640000000a00 */
[----:B-1----:R-:W-:-:S05]  /*0ac0*/  IMAD.WIDE R6, R6, 0x4, R2 ;  /* 0x0000000406067825 */ /* 0x002fca00078e0202 */
[----:B0-----:R-:W-:Y:S01]  /*0ad0*/  STG.E desc[UR12][R6.64], R15 ;  /* 0x0000000f06007986 */ /* 0x001fe2000c10190c */
[----:B------:R-:W-:Y:S05]  /*0ae0*/  EXIT ;  /* 0x000000000000794d */ /* 0x000fea0003800000 */
.L_x_50:
        /* <DEDUP_REMOVED lines=9> */
.L_x_64:


//--------------------- .text._Z7stencilPfS_iiS_  --------------------------
	.section	.text._Z7stencilPfS_iiS_,"ax",@progbits
	.align	128
        .global         _Z7stencilPfS_iiS_
        .type           _Z7stencilPfS_iiS_,@function
        .size           _Z7stencilPfS_iiS_,(.L_x_65 - _Z7stencilPfS_iiS_)
        .other          _Z7stencilPfS_iiS_,@"STO_CUDA_ENTRY STV_DEFAULT"
_Z7stencilPfS_iiS_:
.text._Z7stencilPfS_iiS_:
        /* <DEDUP_REMOVED lines=34> */
.L_x_53:
        /* <DEDUP_REMOVED lines=58> */
.L_x_52:
        /* <DEDUP_REMOVED lines=36> */
.L_x_54:
        /* <DEDUP_REMOVED lines=23> */
.L_x_55:
        /* <DEDUP_REMOVED lines=10> */
.L_x_56:
        /* <DEDUP_REMOVED lines=10> */
.L_x_51:
[----:B------:R-:W1:Y:S02]  /*0ab0*/  LDC.64 R2, c[0x0][0x388] ;  /* 0x0000e200ff027b82 */ /* 0x000e640000000a00 */
[----:B-1----:R-:W-:-:S05]  /*0ac0*/  IMAD.WIDE R6, R6, 0x4, R2 ;  /* 0x0000000406067825 */ /* 0x002fca00078e0202 */
[----:B0-----:R-:W-:Y:S01]  /*0ad0*/  STG.E desc[UR12][R6.64], R15 ;  /* 0x0000000f06007986 */ /* 0x001fe2000c10190c */
[----:B------:R-:W-:Y:S05]  /*0ae0*/  EXIT ;  /* 0x000000000000794d */ /* 0x000fea0003800000 */
.L_x_57:
        /* <DEDUP_REMOVED lines=9> */
.L_x_65:


//--------------------- .nv.shared._Z14stencilShared2PfS_ii --------------------------
	.section	.nv.shared._Z14stencilShared2PfS_ii,"aw",@nobits
	.sectionflags	@""
	.align	4
.nv.shared._Z14stencilShared2PfS_ii:
	.zero		5164


//--------------------- .nv.shared.reserved.0     --------------------------
	.section	.nv.shared.reserved.0,"aw",@nobits
	.weak		__nv_reservedSMEM_offset_0_alias
	.size		__nv_reservedSMEM_offset_0_alias, 0, 64
	.other		__nv_reservedSMEM_offset_0_alias,@"STO_CUDA_RESERVED_SHARED STV_DEFAULT"
__nv_reservedSMEM_offset_0_alias:
	.zero		0
	.zero		64


//--------------------- .nv.shared._Z14stencilShared1PfS_ii --------------------------
	.section	.nv.shared._Z14stencilShared1PfS_ii,"aw",@nobits
	.sectionflags	@""
	.align	4
.nv.shared._Z14stencilShared1PfS_ii:
	.zero		5164


//--------------------- .nv.constant0._Z14stencilShared2PfS_ii --------------------------
	.section	.nv.constant0._Z14stencilShared2PfS_ii,"a",@progbits
	.sectionflags	@""
	.align	4
.nv.constant0._Z14stencilShared2PfS_ii:
	.zero		920


//--------------------- .nv.constant0._Z14stencilShared1PfS_ii --------------------------
	.section	.nv.constant0._Z14stencilShared1PfS_ii,"a",@progbits
	.sectionflags	@""
	.align	4
.nv.constant0._Z14stencilShared1PfS_ii:
	.zero		920


//--------------------- .nv.constant0._Z13stencilConst2PfS_ii --------------------------
	.section	.nv.constant0._Z13stencilConst2PfS_ii,"a",@progbits
	.sectionflags	@""
	.align	4
.nv.constant0._Z13stencilConst2PfS_ii:
	.zero		920


//--------------------- .nv.constant0._Z13stencilConst1PfS_ii --------------------------
	.section	.nv.constant0._Z13stencilConst1PfS_ii,"a",@progbits
	.sectionflags	@""
	.align	4
.nv.constant0._Z13stencilConst1PfS_ii:
	.zero		920


//--------------------- .nv.constant0._Z16stencilReadOnly3PfS_iiS_ --------------------------
	.section	.nv.constant0._Z16stencilReadOnly3PfS_iiS_,"a",@progbits
	.sectionflags	@""
	.align	4
.nv.constant0._Z16stencilReadOnly3PfS_iiS_:
	.zero		928


//--------------------- .nv.constant0._Z16stencilReadOnly2PfS_iiS_ --------------------------
	.section	.nv.constant0._Z16stencilReadOnly2PfS_iiS_,"a",@progbits
	.sectionflags	@""
	.align	4
.nv.constant0._Z16stencilReadOnly2PfS_iiS_:
	.zero		928


//--------------------- .nv.constant0._Z16stencilReadOnly1PfS_iiS_ --------------------------
	.section	.nv.constant0._Z16stencilReadOnly1PfS_iiS_,"a",@progbits
	.sectionflags	@""
	.align	4
.nv.constant0._Z16stencilReadOnly1PfS_iiS_:
	.zero		928


//--------------------- .nv.constant0._Z7stencilPfS_iiS_ --------------------------
	.section	.nv.constant0._Z7stencilPfS_iiS_,"a",@progbits
	.sectionflags	@""
	.align	4
.nv.constant0._Z7stencilPfS_iiS_:
	.zero		928


//--------------------- SYMBOLS --------------------------

	.type		.nv.reservedSmem.offset0,@object
	.size		.nv.reservedSmem.offset0,0x4
	.type		.nv.reservedSmem.cap,@object
	.size		.nv.reservedSmem.cap,0x4
